//
// Generated by NVIDIA NVVM Compiler
//
// Compiler Build ID: CL-36424714
// Cuda compilation tools, release 13.0, V13.0.88
// Based on NVVM 20.0.0
//

.version 9.0
.target sm_100
.address_size 64

	// .globl	_Z20cuda_im2col_a_kernelPhPKhiiii
// _ZZ16cuda_GEMM_kernelPKhS0_PhE2aa has been demoted

.visible .entry _Z20cuda_im2col_a_kernelPhPKhiiii(
	.param .u64 .ptr .align 1 _Z20cuda_im2col_a_kernelPhPKhiiii_param_0,
	.param .u64 .ptr .align 1 _Z20cuda_im2col_a_kernelPhPKhiiii_param_1,
	.param .u32 _Z20cuda_im2col_a_kernelPhPKhiiii_param_2,
	.param .u32 _Z20cuda_im2col_a_kernelPhPKhiiii_param_3,
	.param .u32 _Z20cuda_im2col_a_kernelPhPKhiiii_param_4,
	.param .u32 _Z20cuda_im2col_a_kernelPhPKhiiii_param_5
)
{
	.reg .pred 	%p<15>;
	.reg .b16 	%rs<29>;
	.reg .b32 	%r<112>;
	.reg .b64 	%rd<25>;

	ld.param.u64 	%rd5, [_Z20cuda_im2col_a_kernelPhPKhiiii_param_0];
	ld.param.u64 	%rd6, [_Z20cuda_im2col_a_kernelPhPKhiiii_param_1];
	ld.param.u32 	%r31, [_Z20cuda_im2col_a_kernelPhPKhiiii_param_2];
	ld.param.u32 	%r32, [_Z20cuda_im2col_a_kernelPhPKhiiii_param_3];
	ld.param.u32 	%r33, [_Z20cuda_im2col_a_kernelPhPKhiiii_param_4];
	ld.param.u32 	%r30, [_Z20cuda_im2col_a_kernelPhPKhiiii_param_5];
	cvta.to.global.u64 	%rd1, %rd5;
	cvta.to.global.u64 	%rd2, %rd6;
	mov.u32 	%r1, %ctaid.x;
	mov.u32 	%r2, %ctaid.y;
	mov.u32 	%r3, %ctaid.z;
	mov.u32 	%r4, %tid.x;
	mul.lo.s32 	%r34, %r31, %r1;
	mad.lo.s32 	%r35, %r32, %r2, %r34;
	mad.lo.s32 	%r36, %r33, %r3, %r35;
	mad.lo.s32 	%r5, %r30, %r4, %r36;
	setp.lt.s32 	%p1, %r30, 1;
	@%p1 bra 	$L__BB0_23;
	add.s32 	%r6, %r2, -1;
	add.s32 	%r7, %r3, -1;
	mul.lo.s32 	%r38, %r1, 1280000;
	or.b32  	%r8, %r38, %r4;
	and.b32  	%r9, %r30, 3;
	setp.lt.u32 	%p2, %r30, 4;
	mov.b32 	%r111, 0;
	@%p2 bra 	$L__BB0_12;
	and.b32  	%r111, %r30, 2147483644;
	mov.b32 	%r109, 0;
$L__BB0_3:
	.pragma "nounroll";
	mul.hi.u32 	%r40, %r109, -1431655765;
	shr.u32 	%r41, %r40, 1;
	mul.lo.s32 	%r42, %r41, 3;
	sub.s32 	%r43, %r109, %r42;
	add.s32 	%r12, %r6, %r41;
	add.s32 	%r13, %r7, %r43;
	max.u32 	%r45, %r12, %r13;
	setp.gt.u32 	%p3, %r45, 99;
	mov.b16 	%rs22, 0;
	@%p3 bra 	$L__BB0_5;
	shl.b32 	%r46, %r13, 7;
	mad.lo.s32 	%r47, %r12, 12800, %r8;
	add.s32 	%r48, %r47, %r46;
	cvt.u64.u32 	%rd7, %r48;
	add.s64 	%rd8, %rd2, %rd7;
	ld.global.u8 	%rs22, [%rd8];
$L__BB0_5:
	add.s32 	%r49, %r5, %r109;
	cvt.s64.s32 	%rd9, %r49;
	add.s64 	%rd3, %rd1, %rd9;
	st.global.u8 	[%rd3], %rs22;
	add.s32 	%r50, %r109, 1;
	mul.hi.u32 	%r51, %r50, -1431655765;
	shr.u32 	%r52, %r51, 1;
	mul.lo.s32 	%r53, %r52, 3;
	sub.s32 	%r54, %r50, %r53;
	add.s32 	%r14, %r6, %r52;
	add.s32 	%r55, %r7, %r54;
	max.u32 	%r56, %r14, %r55;
	setp.gt.u32 	%p4, %r56, 99;
	mov.b16 	%rs23, 0;
	@%p4 bra 	$L__BB0_7;
	shl.b32 	%r57, %r55, 7;
	mad.lo.s32 	%r58, %r14, 12800, %r8;
	add.s32 	%r59, %r58, %r57;
	cvt.u64.u32 	%rd10, %r59;
	add.s64 	%rd11, %rd2, %rd10;
	ld.global.u8 	%rs23, [%rd11];
$L__BB0_7:
	st.global.u8 	[%rd3+1], %rs23;
	add.s32 	%r60, %r109, 2;
	mul.hi.u32 	%r61, %r60, -1431655765;
	shr.u32 	%r62, %r61, 1;
	mul.lo.s32 	%r63, %r62, 3;
	sub.s32 	%r64, %r60, %r63;
	add.s32 	%r16, %r6, %r62;
	add.s32 	%r65, %r7, %r64;
	max.u32 	%r66, %r16, %r65;
	setp.gt.u32 	%p5, %r66, 99;
	mov.b16 	%rs24, 0;
	@%p5 bra 	$L__BB0_9;
	shl.b32 	%r67, %r65, 7;
	mad.lo.s32 	%r68, %r16, 12800, %r8;
	add.s32 	%r69, %r68, %r67;
	cvt.u64.u32 	%rd12, %r69;
	add.s64 	%rd13, %rd2, %rd12;
	ld.global.u8 	%rs24, [%rd13];
$L__BB0_9:
	st.global.u8 	[%rd3+2], %rs24;
	add.s32 	%r70, %r109, 3;
	mul.hi.u32 	%r71, %r70, -1431655765;
	shr.u32 	%r72, %r71, 1;
	mul.lo.s32 	%r73, %r72, 3;
	sub.s32 	%r74, %r70, %r73;
	add.s32 	%r18, %r6, %r72;
	add.s32 	%r75, %r7, %r74;
	max.u32 	%r76, %r18, %r75;
	setp.gt.u32 	%p6, %r76, 99;
	mov.b16 	%rs25, 0;
	@%p6 bra 	$L__BB0_11;
	shl.b32 	%r77, %r75, 7;
	mad.lo.s32 	%r78, %r18, 12800, %r8;
	add.s32 	%r79, %r78, %r77;
	cvt.u64.u32 	%rd14, %r79;
	add.s64 	%rd15, %rd2, %rd14;
	ld.global.u8 	%rs25, [%rd15];
$L__BB0_11:
	st.global.u8 	[%rd3+3], %rs25;
	add.s32 	%r109, %r109, 4;
	setp.ne.s32 	%p7, %r109, %r111;
	@%p7 bra 	$L__BB0_3;
$L__BB0_12:
	setp.eq.s32 	%p8, %r9, 0;
	@%p8 bra 	$L__BB0_23;
	setp.eq.s32 	%p9, %r9, 1;
	@%p9 bra 	$L__BB0_19;
	mul.hi.u32 	%r80, %r111, 1431655766;
	mul.lo.s32 	%r81, %r80, 3;
	sub.s32 	%r82, %r111, %r81;
	add.s32 	%r22, %r6, %r80;
	add.s32 	%r83, %r7, %r82;
	max.u32 	%r84, %r22, %r83;
	setp.gt.u32 	%p10, %r84, 99;
	mov.b16 	%rs26, 0;
	@%p10 bra 	$L__BB0_16;
	shl.b32 	%r85, %r83, 7;
	mad.lo.s32 	%r86, %r22, 12800, %r8;
	add.s32 	%r87, %r86, %r85;
	cvt.u64.u32 	%rd16, %r87;
	add.s64 	%rd17, %rd2, %rd16;
	ld.global.u8 	%rs26, [%rd17];
$L__BB0_16:
	add.s32 	%r88, %r5, %r111;
	cvt.s64.s32 	%rd18, %r88;
	add.s64 	%rd4, %rd1, %rd18;
	st.global.u8 	[%rd4], %rs26;
	add.s32 	%r89, %r111, 1;
	mul.hi.u32 	%r90, %r89, 1431655766;
	mul.lo.s32 	%r91, %r90, 3;
	sub.s32 	%r92, %r89, %r91;
	add.s32 	%r24, %r6, %r90;
	add.s32 	%r93, %r7, %r92;
	max.u32 	%r94, %r24, %r93;
	setp.gt.u32 	%p11, %r94, 99;
	mov.b16 	%rs27, 0;
	@%p11 bra 	$L__BB0_18;
	shl.b32 	%r95, %r93, 7;
	mad.lo.s32 	%r96, %r24, 12800, %r8;
	add.s32 	%r97, %r96, %r95;
	cvt.u64.u32 	%rd19, %r97;
	add.s64 	%rd20, %rd2, %rd19;
	ld.global.u8 	%rs27, [%rd20];
$L__BB0_18:
	st.global.u8 	[%rd4+1], %rs27;
	add.s32 	%r111, %r111, 2;
$L__BB0_19:
	and.b32  	%r98, %r30, 1;
	setp.eq.b32 	%p12, %r98, 1;
	not.pred 	%p13, %p12;
	@%p13 bra 	$L__BB0_23;
	mul.hi.u32 	%r99, %r111, -1431655765;
	shr.u32 	%r100, %r99, 1;
	mul.lo.s32 	%r101, %r100, 3;
	sub.s32 	%r102, %r111, %r101;
	add.s32 	%r28, %r6, %r100;
	add.s32 	%r29, %r7, %r102;
	max.u32 	%r104, %r28, %r29;
	setp.gt.u32 	%p14, %r104, 99;
	mov.b16 	%rs28, 0;
	@%p14 bra 	$L__BB0_22;
	shl.b32 	%r105, %r29, 7;
	mad.lo.s32 	%r106, %r28, 12800, %r8;
	add.s32 	%r107, %r106, %r105;
	cvt.u64.u32 	%rd21, %r107;
	add.s64 	%rd22, %rd2, %rd21;
	ld.global.u8 	%rs28, [%rd22];
$L__BB0_22:
	add.s32 	%r108, %r5, %r111;
	cvt.s64.s32 	%rd23, %r108;
	add.s64 	%rd24, %rd1, %rd23;
	st.global.u8 	[%rd24], %rs28;
$L__BB0_23:
	ret;

}
	// .globl	_Z20cuda_im2col_w_kernelPhPKh
.visible .entry _Z20cuda_im2col_w_kernelPhPKh(
	.param .u64 .ptr .align 1 _Z20cuda_im2col_w_kernelPhPKh_param_0,
	.param .u64 .ptr .align 1 _Z20cuda_im2col_w_kernelPhPKh_param_1
)
{
	.reg .b16 	%rs<10>;
	.reg .b32 	%r<6>;
	.reg .b64 	%rd<9>;

	ld.param.u64 	%rd1, [_Z20cuda_im2col_w_kernelPhPKh_param_0];
	ld.param.u64 	%rd2, [_Z20cuda_im2col_w_kernelPhPKh_param_1];
	mov.u32 	%r1, %ctaid.x;
	mov.u32 	%r2, %tid.x;
	mad.lo.s32 	%r3, %r2, 1152, %r1;
	shl.b32 	%r4, %r2, 10;
	sub.s32 	%r5, %r3, %r4;
	cvta.to.global.u64 	%rd3, %rd2;
	cvta.to.global.u64 	%rd4, %rd1;
	cvt.s64.s32 	%rd5, %r5;
	add.s64 	%rd6, %rd3, %rd5;
	ld.global.u8 	%rs1, [%rd6];
	cvt.u64.u32 	%rd7, %r3;
	add.s64 	%rd8, %rd4, %rd7;
	st.global.u8 	[%rd8], %rs1;
	ld.global.u8 	%rs2, [%rd6+16384];
	st.global.u8 	[%rd8+128], %rs2;
	ld.global.u8 	%rs3, [%rd6+32768];
	st.global.u8 	[%rd8+256], %rs3;
	ld.global.u8 	%rs4, [%rd6+49152];
	st.global.u8 	[%rd8+384], %rs4;
	ld.global.u8 	%rs5, [%rd6+65536];
	st.global.u8 	[%rd8+512], %rs5;
	ld.global.u8 	%rs6, [%rd6+81920];
	st.global.u8 	[%rd8+640], %rs6;
	ld.global.u8 	%rs7, [%rd6+98304];
	st.global.u8 	[%rd8+768], %rs7;
	ld.global.u8 	%rs8, [%rd6+114688];
	st.global.u8 	[%rd8+896], %rs8;
	ld.global.u8 	%rs9, [%rd6+131072];
	st.global.u8 	[%rd8+1024], %rs9;
	ret;

}
	// .globl	_Z16cuda_GEMM_kernelPKhS0_Ph
.visible .entry _Z16cuda_GEMM_kernelPKhS0_Ph(
	.param .u64 .ptr .align 1 _Z16cuda_GEMM_kernelPKhS0_Ph_param_0,
	.param .u64 .ptr .align 1 _Z16cuda_GEMM_kernelPKhS0_Ph_param_1,
	.param .u64 .ptr .align 1 _Z16cuda_GEMM_kernelPKhS0_Ph_param_2
)
{
	.reg .pred 	%p<2>;
	.reg .b16 	%rs<61>;
	.reg .b32 	%r<21>;
	.reg .b64 	%rd<17>;
	// demoted variable
	.shared .align 1 .b8 _ZZ16cuda_GEMM_kernelPKhS0_PhE2aa[1152];
	ld.param.u64 	%rd5, [_Z16cuda_GEMM_kernelPKhS0_Ph_param_0];
	ld.param.u64 	%rd6, [_Z16cuda_GEMM_kernelPKhS0_Ph_param_1];
	ld.param.u64 	%rd4, [_Z16cuda_GEMM_kernelPKhS0_Ph_param_2];
	cvta.to.global.u64 	%rd7, %rd6;
	mov.u32 	%r9, %ctaid.x;
	mov.u32 	%r10, %ctaid.y;
	mov.u32 	%r11, %ctaid.z;
	mad.lo.s32 	%r12, %r10, 100, %r11;
	mad.lo.s32 	%r1, %r9, 10000, %r12;
	mov.u32 	%r2, %tid.x;
	mul.lo.s32 	%r13, %r2, 9;
	mad.lo.s32 	%r14, %r1, 1152, %r13;
	cvta.to.global.u64 	%rd8, %rd5;
	cvt.s64.s32 	%rd9, %r14;
	add.s64 	%rd10, %rd8, %rd9;
	ld.global.u8 	%rs4, [%rd10];
	mov.u32 	%r15, _ZZ16cuda_GEMM_kernelPKhS0_PhE2aa;
	add.s32 	%r16, %r15, %r13;
	st.shared.u8 	[%r16], %rs4;
	ld.global.u8 	%rs5, [%rd10+1];
	st.shared.u8 	[%r16+1], %rs5;
	ld.global.u8 	%rs6, [%rd10+2];
	st.shared.u8 	[%r16+2], %rs6;
	ld.global.u8 	%rs7, [%rd10+3];
	st.shared.u8 	[%r16+3], %rs7;
	ld.global.u8 	%rs8, [%rd10+4];
	st.shared.u8 	[%r16+4], %rs8;
	ld.global.u8 	%rs9, [%rd10+5];
	st.shared.u8 	[%r16+5], %rs9;
	ld.global.u8 	%rs10, [%rd10+6];
	st.shared.u8 	[%r16+6], %rs10;
	ld.global.u8 	%rs11, [%rd10+7];
	st.shared.u8 	[%r16+7], %rs11;
	ld.global.u8 	%rs12, [%rd10+8];
	st.shared.u8 	[%r16+8], %rs12;
	bar.sync 	0;
	cvt.u64.u32 	%rd11, %r2;
	add.s64 	%rd12, %rd11, %rd7;
	add.s64 	%rd16, %rd12, 1024;
	add.s32 	%r19, %r15, 7;
	mov.b16 	%rs60, 0;
	mov.b32 	%r20, 15;
$L__BB2_1:
	ld.global.u8 	%rs13, [%rd16+-1024];
	ld.shared.u8 	%rs14, [%r19+-7];
	mad.lo.s16 	%rs15, %rs14, %rs13, %rs60;
	ld.global.u8 	%rs16, [%rd16+-896];
	ld.shared.u8 	%rs17, [%r19+-6];
	mad.lo.s16 	%rs18, %rs17, %rs16, %rs15;
	ld.global.u8 	%rs19, [%rd16+-768];
	ld.shared.u8 	%rs20, [%r19+-5];
	mad.lo.s16 	%rs21, %rs20, %rs19, %rs18;
	ld.global.u8 	%rs22, [%rd16+-640];
	ld.shared.u8 	%rs23, [%r19+-4];
	mad.lo.s16 	%rs24, %rs23, %rs22, %rs21;
	ld.global.u8 	%rs25, [%rd16+-512];
	ld.shared.u8 	%rs26, [%r19+-3];
	mad.lo.s16 	%rs27, %rs26, %rs25, %rs24;
	ld.global.u8 	%rs28, [%rd16+-384];
	ld.shared.u8 	%rs29, [%r19+-2];
	mad.lo.s16 	%rs30, %rs29, %rs28, %rs27;
	ld.global.u8 	%rs31, [%rd16+-256];
	ld.shared.u8 	%rs32, [%r19+-1];
	mad.lo.s16 	%rs33, %rs32, %rs31, %rs30;
	ld.global.u8 	%rs34, [%rd16+-128];
	ld.shared.u8 	%rs35, [%r19];
	mad.lo.s16 	%rs36, %rs35, %rs34, %rs33;
	ld.global.u8 	%rs37, [%rd16];
	ld.shared.u8 	%rs38, [%r19+1];
	mad.lo.s16 	%rs39, %rs38, %rs37, %rs36;
	ld.global.u8 	%rs40, [%rd16+128];
	ld.shared.u8 	%rs41, [%r19+2];
	mad.lo.s16 	%rs42, %rs41, %rs40, %rs39;
	ld.global.u8 	%rs43, [%rd16+256];
	ld.shared.u8 	%rs44, [%r19+3];
	mad.lo.s16 	%rs45, %rs44, %rs43, %rs42;
	ld.global.u8 	%rs46, [%rd16+384];
	ld.shared.u8 	%rs47, [%r19+4];
	mad.lo.s16 	%rs48, %rs47, %rs46, %rs45;
	ld.global.u8 	%rs49, [%rd16+512];
	ld.shared.u8 	%rs50, [%r19+5];
	mad.lo.s16 	%rs51, %rs50, %rs49, %rs48;
	ld.global.u8 	%rs52, [%rd16+640];
	ld.shared.u8 	%rs53, [%r19+6];
	mad.lo.s16 	%rs54, %rs53, %rs52, %rs51;
	ld.global.u8 	%rs55, [%rd16+768];
	ld.shared.u8 	%rs56, [%r19+7];
	mad.lo.s16 	%rs57, %rs56, %rs55, %rs54;
	ld.global.u8 	%rs58, [%rd16+896];
	ld.shared.u8 	%rs59, [%r19+8];
	mad.lo.s16 	%rs60, %rs59, %rs58, %rs57;
	add.s32 	%r20, %r20, 16;
	add.s64 	%rd16, %rd16, 2048;
	add.s32 	%r19, %r19, 16;
	setp.ne.s32 	%p1, %r20, 1167;
	@%p1 bra 	$L__BB2_1;
	cvta.to.global.u64 	%rd13, %rd4;
	shl.b32 	%r17, %r1, 7;
	add.s32 	%r18, %r17, %r2;
	cvt.s64.s32 	%rd14, %r18;
	add.s64 	%rd15, %rd13, %rd14;
	st.global.u8 	[%rd15], %rs60;
	ret;

}
	// .globl	_Z20cuda_col2im_b_kernelPKhPh
.visible .entry _Z20cuda_col2im_b_kernelPKhPh(
	.param .u64 .ptr .align 1 _Z20cuda_col2im_b_kernelPKhPh_param_0,
	.param .u64 .ptr .align 1 _Z20cuda_col2im_b_kernelPKhPh_param_1
)
{
	.reg .pred 	%p<2>;
	.reg .b16 	%rs<17>;
	.reg .b32 	%r<11>;
	.reg .b64 	%rd<15>;

	ld.param.u64 	%rd7, [_Z20cuda_col2im_b_kernelPKhPh_param_0];
	ld.param.u64 	%rd8, [_Z20cuda_col2im_b_kernelPKhPh_param_1];
	cvta.to.global.u64 	%rd9, %rd8;
	cvta.to.global.u64 	%rd10, %rd7;
	mov.u32 	%r4, %ctaid.y;
	mov.u32 	%r5, %ctaid.z;
	mov.u32 	%r6, %ctaid.x;
	mad.lo.s32 	%r7, %r4, 100, %r5;
	mad.lo.s32 	%r8, %r6, 10000, %r7;
	shl.b32 	%r9, %r8, 7;
	cvt.u64.u32 	%rd11, %r9;
	or.b64  	%rd12, %rd11, 7;
	add.s64 	%rd14, %rd10, %rd12;
	add.s64 	%rd13, %rd9, %rd12;
	mov.b32 	%r10, 0;
$L__BB3_1:
	ld.global.u8 	%rs1, [%rd14+-7];
	st.global.u8 	[%rd13+-7], %rs1;
	ld.global.u8 	%rs2, [%rd14+-6];
	st.global.u8 	[%rd13+-6], %rs2;
	ld.global.u8 	%rs3, [%rd14+-5];
	st.global.u8 	[%rd13+-5], %rs3;
	ld.global.u8 	%rs4, [%rd14+-4];
	st.global.u8 	[%rd13+-4], %rs4;
	ld.global.u8 	%rs5, [%rd14+-3];
	st.global.u8 	[%rd13+-3], %rs5;
	ld.global.u8 	%rs6, [%rd14+-2];
	st.global.u8 	[%rd13+-2], %rs6;
	ld.global.u8 	%rs7, [%rd14+-1];
	st.global.u8 	[%rd13+-1], %rs7;
	ld.global.u8 	%rs8, [%rd14];
	st.global.u8 	[%rd13], %rs8;
	ld.global.u8 	%rs9, [%rd14+1];
	st.global.u8 	[%rd13+1], %rs9;
	ld.global.u8 	%rs10, [%rd14+2];
	st.global.u8 	[%rd13+2], %rs10;
	ld.global.u8 	%rs11, [%rd14+3];
	st.global.u8 	[%rd13+3], %rs11;
	ld.global.u8 	%rs12, [%rd14+4];
	st.global.u8 	[%rd13+4], %rs12;
	ld.global.u8 	%rs13, [%rd14+5];
	st.global.u8 	[%rd13+5], %rs13;
	ld.global.u8 	%rs14, [%rd14+6];
	st.global.u8 	[%rd13+6], %rs14;
	ld.global.u8 	%rs15, [%rd14+7];
	st.global.u8 	[%rd13+7], %rs15;
	ld.global.u8 	%rs16, [%rd14+8];
	st.global.u8 	[%rd13+8], %rs16;
	add.s32 	%r10, %r10, 16;
	add.s64 	%rd14, %rd14, 16;
	add.s64 	%rd13, %rd13, 16;
	setp.ne.s32 	%p1, %r10, 128;
	@%p1 bra 	$L__BB3_1;
	ret;

}


// ===== COMPILED SASS (sm_100) =====

	.target	sm_100

	.elftype	@"ET_EXEC"


//--------------------- .note.nv.tkinfo           --------------------------
	.section	.note.nv.tkinfo,"",@"SHT_NOTE"
	.sectionflags	@"SHF_NOTE_NV_TKINFO"
	.tkinfo
        /*0018*/ 	.word	0x00000002
        /*0030*/ 	.string	""
        /*0030*/ 	.string	"ptxas"
        /*0030*/ 	.string	"Cuda compilation tools, release 13.0, V13.0.88"
        /*0030*/ 	.string	"Build cuda_13.0.r13.0/compiler.36424714_0"
        /*0030*/ 	.string	"-arch sm_100 -m 64 "



//--------------------- .note.nv.cuinfo           --------------------------
	.section	.note.nv.cuinfo,"",@"SHT_NOTE"
	.sectionflags	@"SHF_NOTE_NV_CUINFO"
        /*0018*/ 	.short	0x0002
        /*001a*/ 	.short	0x0064
        /*001c*/ 	.short	0x0082
	.zero		2


//--------------------- .nv.info                  --------------------------
	.section	.nv.info,"",@"SHT_CUDA_INFO"
	.align	4


	//----- nvinfo : EIATTR_REGCOUNT
	.align		4
        /*0000*/ 	.byte	0x04, 0x2f
        /*0002*/ 	.short	(.L_1 - .L_0)
	.align		4
.L_0:
        /*0004*/ 	.word	index@(_Z20cuda_im2col_a_kernelPhPKhiiii)
        /*0008*/ 	.word	0x00000014


	//----- nvinfo : EIATTR_FRAME_SIZE
	.align		4
.L_1:
        /*000c*/ 	.byte	0x04, 0x11
        /*000e*/ 	.short	(.L_3 - .L_2)
	.align		4
.L_2:
        /*0010*/ 	.word	index@(_Z20cuda_im2col_a_kernelPhPKhiiii)
        /*0014*/ 	.word	0x00000000


	//----- nvinfo : EIATTR_REGCOUNT
	.align		4
.L_3:
        /*0018*/ 	.byte	0x04, 0x2f
        /*001a*/ 	.short	(.L_5 - .L_4)
	.align		4
.L_4:
        /*001c*/ 	.word	index@(_Z20cuda_im2col_w_kernelPhPKh)
        /*0020*/ 	.word	0x00000014


	//----- nvinfo : EIATTR_FRAME_SIZE
	.align		4
.L_5:
        /*0024*/ 	.byte	0x04, 0x11
        /*0026*/ 	.short	(.L_7 - .L_6)
	.align		4
.L_6:
        /*0028*/ 	.word	index@(_Z20cuda_im2col_w_kernelPhPKh)
        /*002c*/ 	.word	0x00000000


	//----- nvinfo : EIATTR_REGCOUNT
	.align		4
.L_7:
        /*0030*/ 	.byte	0x04, 0x2f
        /*0032*/ 	.short	(.L_9 - .L_8)
	.align		4
.L_8:
        /*0034*/ 	.word	index@(_Z16cuda_GEMM_kernelPKhS0_Ph)
        /*0038*/ 	.word	0x0000001c


	//----- nvinfo : EIATTR_FRAME_SIZE
	.align		4
.L_9:
        /*003c*/ 	.byte	0x04, 0x11
        /*003e*/ 	.short	(.L_11 - .L_10)
	.align		4
.L_10:
        /*0040*/ 	.word	index@(_Z16cuda_GEMM_kernelPKhS0_Ph)
        /*0044*/ 	.word	0x00000000


	//----- nvinfo : EIATTR_REGCOUNT
	.align		4
.L_11:
        /*0048*/ 	.byte	0x04, 0x2f
        /*004a*/ 	.short	(.L_13 - .L_12)
	.align		4
.L_12:
        /*004c*/ 	.word	index@(_Z20cuda_col2im_b_kernelPKhPh)
        /*0050*/ 	.word	0x00000014


	//----- nvinfo : EIATTR_FRAME_SIZE
	.align		4
.L_13:
        /*0054*/ 	.byte	0x04, 0x11
        /*0056*/ 	.short	(.L_15 - .L_14)
	.align		4
.L_14:
        /*0058*/ 	.word	index@(_Z20cuda_col2im_b_kernelPKhPh)
        /*005c*/ 	.word	0x00000000


	//----- nvinfo : EIATTR_MIN_STACK_SIZE
	.align		4
.L_15:
        /*0060*/ 	.byte	0x04, 0x12
        /*0062*/ 	.short	(.L_17 - .L_16)
	.align		4
.L_16:
        /*0064*/ 	.word	index@(_Z20cuda_col2im_b_kernelPKhPh)
        /*0068*/ 	.word	0x00000000


	//----- nvinfo : EIATTR_MIN_STACK_SIZE
	.align		4
.L_17:
        /*006c*/ 	.byte	0x04, 0x12
        /*006e*/ 	.short	(.L_19 - .L_18)
	.align		4
.L_18:
        /*0070*/ 	.word	index@(_Z16cuda_GEMM_kernelPKhS0_Ph)
        /*0074*/ 	.word	0x00000000


	//----- nvinfo : EIATTR_MIN_STACK_SIZE
	.align		4
.L_19:
        /*0078*/ 	.byte	0x04, 0x12
        /*007a*/ 	.short	(.L_21 - .L_20)
	.align		4
.L_20:
        /*007c*/ 	.word	index@(_Z20cuda_im2col_w_kernelPhPKh)
        /*0080*/ 	.word	0x00000000


	//----- nvinfo : EIATTR_MIN_STACK_SIZE
	.align		4
.L_21:
        /*0084*/ 	.byte	0x04, 0x12
        /*0086*/ 	.short	(.L_23 - .L_22)
	.align		4
.L_22:
        /*0088*/ 	.word	index@(_Z20cuda_im2col_a_kernelPhPKhiiii)
        /*008c*/ 	.word	0x00000000
.L_23:


//--------------------- .nv.compat                --------------------------
	.section	.nv.compat,"",@"SHT_CUDA_COMPAT_INFO"
	.align	4
        /*0000*/ 	.byte	0x02, 0x09, 0x00, 0x00, 0x02, 0x02, 0x01, 0x00, 0x02, 0x05, 0x05, 0x00, 0x03, 0x07, 0x01, 0x01
        /*0010*/ 	.byte	0x02, 0x03, 0x00, 0x00, 0x02, 0x06, 0x01, 0x00, 0x04, 0x0b, 0x08, 0x00, 0x09, 0x00, 0x00, 0x00
        /*0020*/ 	.byte	0x00, 0x00, 0x00, 0x00


//--------------------- .nv.info._Z20cuda_col2im_b_kernelPKhPh --------------------------
	.section	.nv.info._Z20cuda_col2im_b_kernelPKhPh,"",@"SHT_CUDA_INFO"
	.sectionflags	@""
	.align	4


	//----- nvinfo : EIATTR_CUDA_API_VERSION
	.align		4
        /*0000*/ 	.byte	0x04, 0x37
        /*0002*/ 	.short	(.L_25 - .L_24)
.L_24:
        /*0004*/ 	.word	0x00000082


	//----- nvinfo : EIATTR_KPARAM_INFO
	.align		4
.L_25:
        /*0008*/ 	.byte	0x04, 0x17
        /*000a*/ 	.short	(.L_27 - .L_26)
.L_26:
        /*000c*/ 	.word	0x00000000
        /*0010*/ 	.short	0x0001
        /*0012*/ 	.short	0x0008
        /*0014*/ 	.byte	0x00, 0xf5, 0x21, 0x00


	//----- nvinfo : EIATTR_KPARAM_INFO
	.align		4
.L_27:
        /*0018*/ 	.byte	0x04, 0x17
        /*001a*/ 	.short	(.L_29 - .L_28)
.L_28:
        /*001c*/ 	.word	0x00000000
        /*0020*/ 	.short	0x0000
        /*0022*/ 	.short	0x0000
        /*0024*/ 	.byte	0x00, 0xf5, 0x21, 0x00


	//----- nvinfo : EIATTR_SPARSE_MMA_MASK
	.align		4
.L_29:
        /*0028*/ 	.byte	0x03, 0x50
        /*002a*/ 	.short	0x0000


	//----- nvinfo : EIATTR_MAXREG_COUNT
	.align		4
        /*002c*/ 	.byte	0x03, 0x1b
        /*002e*/ 	.short	0x00ff


	//----- nvinfo : EIATTR_MERCURY_ISA_VERSION
	.align		4
        /*0030*/ 	.byte	0x03, 0x5f
        /*0032*/ 	.short	0x0101


	//----- nvinfo : EIATTR_VRC_CTA_INIT_COUNT
	.align		4
        /*0034*/ 	.byte	0x02, 0x4a
	.zero		1
	.zero		1


	//----- nvinfo : EIATTR_EXIT_INSTR_OFFSETS
	.align		4
        /*0038*/ 	.byte	0x04, 0x1c
        /*003a*/ 	.short	(.L_31 - .L_30)


	//   ....[0]....
.L_30:
        /*003c*/ 	.word	0x000003e0


	//----- nvinfo : EIATTR_CBANK_PARAM_SIZE
	.align		4
.L_31:
        /*0040*/ 	.byte	0x03, 0x19
        /*0042*/ 	.short	0x0010


	//----- nvinfo : EIATTR_PARAM_CBANK
	.align		4
        /*0044*/ 	.byte	0x04, 0x0a
        /*0046*/ 	.short	(.L_33 - .L_32)
	.align		4
.L_32:
        /*0048*/ 	.word	index@(.nv.constant0._Z20cuda_col2im_b_kernelPKhPh)
        /*004c*/ 	.short	0x0380
        /*004e*/ 	.short	0x0010


	//----- nvinfo : EIATTR_SW_WAR
	.align		4
.L_33:
        /*0050*/ 	.byte	0x04, 0x36
        /*0052*/ 	.short	(.L_35 - .L_34)
.L_34:
        /*0054*/ 	.word	0x00000008
.L_35:


//--------------------- .nv.info._Z16cuda_GEMM_kernelPKhS0_Ph --------------------------
	.section	.nv.info._Z16cuda_GEMM_kernelPKhS0_Ph,"",@"SHT_CUDA_INFO"
	.sectionflags	@""
	.align	4


	//----- nvinfo : EIATTR_CUDA_API_VERSION
	.align		4
        /*0000*/ 	.byte	0x04, 0x37
        /*0002*/ 	.short	(.L_37 - .L_36)
.L_36:
        /*0004*/ 	.word	0x00000082


	//----- nvinfo : EIATTR_KPARAM_INFO
	.align		4
.L_37:
        /*0008*/ 	.byte	0x04, 0x17
        /*000a*/ 	.short	(.L_39 - .L_38)
.L_38:
        /*000c*/ 	.word	0x00000000
        /*0010*/ 	.short	0x0002
        /*0012*/ 	.short	0x0010
        /*0014*/ 	.byte	0x00, 0xf5, 0x21, 0x00


	//----- nvinfo : EIATTR_KPARAM_INFO
	.align		4
.L_39:
        /*0018*/ 	.byte	0x04, 0x17
        /*001a*/ 	.short	(.L_41 - .L_40)
.L_40:
        /*001c*/ 	.word	0x00000000
        /*0020*/ 	.short	0x0001
        /*0022*/ 	.short	0x0008
        /*0024*/ 	.byte	0x00, 0xf5, 0x21, 0x00


	//----- nvinfo : EIATTR_KPARAM_INFO
	.align		4
.L_41:
        /*0028*/ 	.byte	0x04, 0x17
        /*002a*/ 	.short	(.L_43 - .L_42)
.L_42:
        /*002c*/ 	.word	0x00000000
        /*0030*/ 	.short	0x0000
        /*0032*/ 	.short	0x0000
        /*0034*/ 	.byte	0x00, 0xf5, 0x21, 0x00


	//----- nvinfo : EIATTR_SPARSE_MMA_MASK
	.align		4
.L_43:
        /*0038*/ 	.byte	0x03, 0x50
        /*003a*/ 	.short	0x0000


	//----- nvinfo : EIATTR_MAXREG_COUNT
	.align		4
        /*003c*/ 	.byte	0x03, 0x1b
        /*003e*/ 	.short	0x00ff


	//----- nvinfo : EIATTR_NUM_BARRIERS
	.align		4
        /*0040*/ 	.byte	0x02, 0x4c
        /*0042*/ 	.byte	0x01
	.zero		1


	//----- nvinfo : EIATTR_MERCURY_ISA_VERSION
	.align		4
        /*0044*/ 	.byte	0x03, 0x5f
        /*0046*/ 	.short	0x0101


	//----- nvinfo : EIATTR_VRC_CTA_INIT_COUNT
	.align		4
        /*0048*/ 	.byte	0x02, 0x4a
	.zero		1
	.zero		1


	//----- nvinfo : EIATTR_EXIT_INSTR_OFFSETS
	.align		4
        /*004c*/ 	.byte	0x04, 0x1c
        /*004e*/ 	.short	(.L_45 - .L_44)


	//   ....[0]....
.L_44:
        /*0050*/ 	.word	0x00000760


	//----- nvinfo : EIATTR_CBANK_PARAM_SIZE
	.align		4
.L_45:
        /*0054*/ 	.byte	0x03, 0x19
        /*0056*/ 	.short	0x0018


	//----- nvinfo : EIATTR_PARAM_CBANK
	.align		4
        /*0058*/ 	.byte	0x04, 0x0a
        /*005a*/ 	.short	(.L_47 - .L_46)
	.align		4
.L_46:
        /*005c*/ 	.word	index@(.nv.constant0._Z16cuda_GEMM_kernelPKhS0_Ph)
        /*0060*/ 	.short	0x0380
        /*0062*/ 	.short	0x0018


	//----- nvinfo : EIATTR_SW_WAR
	.align		4
.L_47:
        /*0064*/ 	.byte	0x04, 0x36
        /*0066*/ 	.short	(.L_49 - .L_48)
.L_48:
        /*0068*/ 	.word	0x00000008
.L_49:


//--------------------- .nv.info._Z20cuda_im2col_w_kernelPhPKh --------------------------
	.section	.nv.info._Z20cuda_im2col_w_kernelPhPKh,"",@"SHT_CUDA_INFO"
	.sectionflags	@""
	.align	4


	//----- nvinfo : EIATTR_CUDA_API_VERSION
	.align		4
        /*0000*/ 	.byte	0x04, 0x37
        /*0002*/ 	.short	(.L_51 - .L_50)
.L_50:
        /*0004*/ 	.word	0x00000082


	//----- nvinfo : EIATTR_KPARAM_INFO
	.align		4
.L_51:
        /*0008*/ 	.byte	0x04, 0x17
        /*000a*/ 	.short	(.L_53 - .L_52)
.L_52:
        /*000c*/ 	.word	0x00000000
        /*0010*/ 	.short	0x0001
        /*0012*/ 	.short	0x0008
        /*0014*/ 	.byte	0x00, 0xf5, 0x21, 0x00


	//----- nvinfo : EIATTR_KPARAM_INFO
	.align		4
.L_53:
        /*0018*/ 	.byte	0x04, 0x17
        /*001a*/ 	.short	(.L_55 - .L_54)
.L_54:
        /*001c*/ 	.word	0x00000000
        /*0020*/ 	.short	0x0000
        /*0022*/ 	.short	0x0000
        /*0024*/ 	.byte	0x00, 0xf5, 0x21, 0x00


	//----- nvinfo : EIATTR_SPARSE_MMA_MASK
	.align		4
.L_55:
        /*0028*/ 	.byte	0x03, 0x50
        /*002a*/ 	.short	0x0000


	//----- nvinfo : EIATTR_MAXREG_COUNT
	.align		4
        /*002c*/ 	.byte	0x03, 0x1b
        /*002e*/ 	.short	0x00ff


	//----- nvinfo : EIATTR_MERCURY_ISA_VERSION
	.align		4
        /*0030*/ 	.byte	0x03, 0x5f
        /*0032*/ 	.short	0x0101


	//----- nvinfo : EIATTR_VRC_CTA_INIT_COUNT
	.align		4
        /*0034*/ 	.byte	0x02, 0x4a
	.zero		1
	.zero		1


	//----- nvinfo : EIATTR_EXIT_INSTR_OFFSETS
	.align		4
        /*0038*/ 	.byte	0x04, 0x1c
        /*003a*/ 	.short	(.L_57 - .L_56)


	//   ....[0]....
.L_56:
        /*003c*/ 	.word	0x000001d0


	//----- nvinfo : EIATTR_CBANK_PARAM_SIZE
	.align		4
.L_57:
        /*0040*/ 	.byte	0x03, 0x19
        /*0042*/ 	.short	0x0010


	//----- nvinfo : EIATTR_PARAM_CBANK
	.align		4
        /*0044*/ 	.byte	0x04, 0x0a
        /*0046*/ 	.short	(.L_59 - .L_58)
	.align		4
.L_58:
        /*0048*/ 	.word	index@(.nv.constant0._Z20cuda_im2col_w_kernelPhPKh)
        /*004c*/ 	.short	0x0380
        /*004e*/ 	.short	0x0010


	//----- nvinfo : EIATTR_SW_WAR
	.align		4
.L_59:
        /*0050*/ 	.byte	0x04, 0x36
        /*0052*/ 	.short	(.L_61 - .L_60)
.L_60:
        /*0054*/ 	.word	0x00000008
.L_61:


//--------------------- .nv.info._Z20cuda_im2col_a_kernelPhPKhiiii --------------------------
	.section	.nv.info._Z20cuda_im2col_a_kernelPhPKhiiii,"",@"SHT_CUDA_INFO"
	.sectionflags	@""
	.align	4


	//----- nvinfo : EIATTR_CUDA_API_VERSION
	.align		4
        /*0000*/ 	.byte	0x04, 0x37
        /*0002*/ 	.short	(.L_63 - .L_62)
.L_62:
        /*0004*/ 	.word	0x00000082


	//----- nvinfo : EIATTR_KPARAM_INFO
	.align		4
.L_63:
        /*0008*/ 	.byte	0x04, 0x17
        /*000a*/ 	.short	(.L_65 - .L_64)
.L_64:
        /*000c*/ 	.word	0x00000000
        /*0010*/ 	.short	0x0005
        /*0012*/ 	.short	0x001c
        /*0014*/ 	.byte	0x00, 0xf0, 0x11, 0x00


	//----- nvinfo : EIATTR_KPARAM_INFO
	.align		4
.L_65:
        /*0018*/ 	.byte	0x04, 0x17
        /*001a*/ 	.short	(.L_67 - .L_66)
.L_66:
        /*001c*/ 	.word	0x00000000
        /*0020*/ 	.short	0x0004
        /*0022*/ 	.short	0x0018
        /*0024*/ 	.byte	0x00, 0xf0, 0x11, 0x00


	//----- nvinfo : EIATTR_KPARAM_INFO
	.align		4
.L_67:
        /*0028*/ 	.byte	0x04, 0x17
        /*002a*/ 	.short	(.L_69 - .L_68)
.L_68:
        /*002c*/ 	.word	0x00000000
        /*0030*/ 	.short	0x0003
        /*0032*/ 	.short	0x0014
        /*0034*/ 	.byte	0x00, 0xf0, 0x11, 0x00


	//----- nvinfo : EIATTR_KPARAM_INFO
	.align		4
.L_69:
        /*0038*/ 	.byte	0x04, 0x17
        /*003a*/ 	.short	(.L_71 - .L_70)
.L_70:
        /*003c*/ 	.word	0x00000000
        /*0040*/ 	.short	0x0002
        /*0042*/ 	.short	0x0010
        /*0044*/ 	.byte	0x00, 0xf0, 0x11, 0x00


	//----- nvinfo : EIATTR_KPARAM_INFO
	.align		4
.L_71:
        /*0048*/ 	.byte	0x04, 0x17
        /*004a*/ 	.short	(.L_73 - .L_72)
.L_72:
        /*004c*/ 	.word	0x00000000
        /*0050*/ 	.short	0x0001
        /*0052*/ 	.short	0x0008
        /*0054*/ 	.byte	0x00, 0xf5, 0x21, 0x00


	//----- nvinfo : EIATTR_KPARAM_INFO
	.align		4
.L_73:
        /*0058*/ 	.byte	0x04, 0x17
        /*005a*/ 	.short	(.L_75 - .L_74)
.L_74:
        /*005c*/ 	.word	0x00000000
        /*0060*/ 	.short	0x0000
        /*0062*/ 	.short	0x0000
        /*0064*/ 	.byte	0x00, 0xf5, 0x21, 0x00


	//----- nvinfo : EIATTR_SPARSE_MMA_MASK
	.align		4
.L_75:
        /*0068*/ 	.byte	0x03, 0x50
        /*006a*/ 	.short	0x0000


	//----- nvinfo : EIATTR_MAXREG_COUNT
	.align		4
        /*006c*/ 	.byte	0x03, 0x1b
        /*006e*/ 	.short	0x00ff


	//----- nvinfo : EIATTR_MERCURY_ISA_VERSION
	.align		4
        /*0070*/ 	.byte	0x03, 0x5f
        /*0072*/ 	.short	0x0101


	//----- nvinfo : EIATTR_VRC_CTA_INIT_COUNT
	.align		4
        /*0074*/ 	.byte	0x02, 0x4a
	.zero		1
	.zero		1


	//----- nvinfo : EIATTR_EXIT_INSTR_OFFSETS
	.align		4
        /*0078*/ 	.byte	0x04, 0x1c
        /*007a*/ 	.short	(.L_77 - .L_76)


	//   ....[0]....
.L_76:
        /*007c*/ 	.word	0x00000070


	//   ....[1]....
        /*0080*/ 	.word	0x00000600


	//   ....[2]....
        /*0084*/ 	.word	0x00000890


	//   ....[3]....
        /*0088*/ 	.word	0x000009d0


	//----- nvinfo : EIATTR_CBANK_PARAM_SIZE
	.align		4
.L_77:
        /*008c*/ 	.byte	0x03, 0x19
        /*008e*/ 	.short	0x0020


	//----- nvinfo : EIATTR_PARAM_CBANK
	.align		4
        /*0090*/ 	.byte	0x04, 0x0a
        /*0092*/ 	.short	(.L_79 - .L_78)
	.align		4
.L_78:
        /*0094*/ 	.word	index@(.nv.constant0._Z20cuda_im2col_a_kernelPhPKhiiii)
        /*0098*/ 	.short	0x0380
        /*009a*/ 	.short	0x0020


	//----- nvinfo : EIATTR_SW_WAR
	.align		4
.L_79:
        /*009c*/ 	.byte	0x04, 0x36
        /*009e*/ 	.short	(.L_81 - .L_80)
.L_80:
        /*00a0*/ 	.word	0x00000008
.L_81:


//--------------------- .nv.callgraph             --------------------------
	.section	.nv.callgraph,"",@"SHT_CUDA_CALLGRAPH"
	.align	4
	.sectionentsize	8
	.align		4
        /*0000*/ 	.word	0x00000000
	.align		4
        /*0004*/ 	.word	0xffffffff
	.align		4
        /*0008*/ 	.word	0x00000000
	.align		4
        /*000c*/ 	.word	0xfffffffe
	.align		4
        /*0010*/ 	.word	0x00000000
	.align		4
        /*0014*/ 	.word	0xfffffffd
	.align		4
        /*0018*/ 	.word	0x00000000
	.align		4
        /*001c*/ 	.word	0xfffffffc


//--------------------- .text._Z20cuda_col2im_b_kernelPKhPh --------------------------
	.section	.text._Z20cuda_col2im_b_kernelPKhPh,"ax",@progbits
	.align	128
        .global         _Z20cuda_col2im_b_kernelPKhPh
        .type           _Z20cuda_col2im_b_kernelPKhPh,@function
        .size           _Z20cuda_col2im_b_kernelPKhPh,(.L_x_11 - _Z20cuda_col2im_b_kernelPKhPh)
        .other          _Z20cuda_col2im_b_kernelPKhPh,@"STO_CUDA_ENTRY STV_DEFAULT"
_Z20cuda_col2im_b_kernelPKhPh:
.text._Z20cuda_col2im_b_kernelPKhPh:
[----:B------:R-:W-:Y:S08]  /*0000*/  LDC R1, c[0x0][0x37c] ;  /* 0x0000df00ff017b82 */ /* 0x000ff00000000800 */
[----:B------:R-:W-:Y:S01]  /*0010*/  S2UR UR4, SR_CTAID.Y ;  /* 0x00000000000479c3 */ /* 0x000fe20000002600 */
[----:B------:R-:W0:Y:S01]  /*0020*/  LDCU.128 UR8, c[0x0][0x380] ;  /* 0x00007000ff0877ac */ /* 0x000e220008000c00 */
[----:B------:R-:W1:Y:S06]  /*0030*/  LDCU.64 UR12, c[0x0][0x358] ;  /* 0x00006b00ff0c77ac */ /* 0x000e6c0008000a00 */
[----:B------:R-:W2:Y:S08]  /*0040*/  S2UR UR5, SR_CTAID.Z ;  /* 0x00000000000579c3 */ /* 0x000eb00000002700 */
[----:B------:R-:W3:Y:S01]  /*0050*/  S2UR UR6, SR_CTAID.X ;  /* 0x00000000000679c3 */ /* 0x000ee20000002500 */
[----:B--2---:R-:W-:-:S04]  /*0060*/  UIMAD UR4, UR4, 0x64, UR5 ;  /* 0x00000064040478a4 */ /* 0x004fc8000f8e0205 */
[----:B---3--:R-:W-:-:S04]  /*0070*/  UIMAD UR4, UR6, 0x2710, UR4 ;  /* 0x00002710060478a4 */ /* 0x008fc8000f8e0204 */
[----:B------:R-:W-:-:S04]  /*0080*/  USHF.L.U32 UR4, UR4, 0x7, URZ ;  /* 0x0000000704047899 */ /* 0x000fc800080006ff */
[----:B------:R-:W-:-:S04]  /*0090*/  ULOP3.LUT UR4, UR4, 0x7, URZ, 0xfc, !UPT ;  /* 0x0000000704047892 */ /* 0x000fc8000f8efcff */
[----:B0-----:R-:W-:Y:S02]  /*00a0*/  UIADD3 UR6, UP0, UPT, UR4, UR8, URZ ;  /* 0x0000000804067290 */ /* 0x001fe4000ff1e0ff */
[----:B------:R-:W-:Y:S02]  /*00b0*/  UIADD3 UR4, UP1, UPT, UR4, UR10, URZ ;  /* 0x0000000a04047290 */ /* 0x000fe4000ff3e0ff */
[----:B------:R-:W-:Y:S02]  /*00c0*/  UIADD3.X UR7, UPT, UPT, URZ, UR9, URZ, UP0, !UPT ;  /* 0x00000009ff077290 */ /* 0x000fe400087fe4ff */
[----:B------:R-:W-:Y:S01]  /*00d0*/  UIADD3.X UR5, UPT, UPT, URZ, UR11, URZ, UP1, !UPT ;  /* 0x0000000bff057290 */ /* 0x000fe20008ffe4ff */
[----:B------:R-:W-:Y:S02]  /*00e0*/  IMAD.U32 R6, RZ, RZ, UR6 ;  /* 0x00000006ff067e24 */ /* 0x000fe4000f8e00ff */
[----:B------:R-:W-:Y:S01]  /*00f0*/  IMAD.U32 R0, RZ, RZ, UR4 ;  /* 0x00000004ff007e24 */ /* 0x000fe2000f8e00ff */
[----:B------:R-:W-:Y:S01]  /*0100*/  MOV R7, UR7 ;  /* 0x0000000700077c02 */ /* 0x000fe20008000f00 */
[----:B------:R-:W-:Y:S01]  /*0110*/  UMOV UR4, URZ ;  /* 0x000000ff00047c82 */ /* 0x000fe20008000000 */
[----:B-1----:R-:W-:-:S07]  /*0120*/  IMAD.U32 R15, RZ, RZ, UR5 ;  /* 0x00000005ff0f7e24 */ /* 0x002fce000f8e00ff */
.L_x_0:
[----:B------:R-:W-:Y:S01]  /*0130*/  MOV R4, R6 ;  /* 0x0000000600047202 */ /* 0x000fe20000000f00 */
[----:B------:R-:W-:-:S05]  /*0140*/  IMAD.MOV.U32 R5, RZ, RZ, R7 ;  /* 0x000000ffff057224 */ /* 0x000fca00078e0007 */
[----:B------:R-:W2:Y:S01]  /*0150*/  LDG.E.U8 R7, desc[UR12][R4.64+-0x7] ;  /* 0xfffff90c04077981 */ /* 0x000ea2000c1e1100 */
[----:B-1----:R-:W-:Y:S01]  /*0160*/  MOV R2, R0 ;  /* 0x0000000000027202 */ /* 0x002fe20000000f00 */
[----:B------:R-:W-:-:S05]  /*0170*/  IMAD.MOV.U32 R3, RZ, RZ, R15 ;  /* 0x000000ffff037224 */ /* 0x000fca00078e000f */
[----:B--2---:R0:W-:Y:S04]  /*0180*/  STG.E.U8 desc[UR12][R2.64+-0x7], R7 ;  /* 0xfffff90702007986 */ /* 0x0041e8000c10110c */
[----:B------:R-:W2:Y:S04]  /*0190*/  LDG.E.U8 R9, desc[UR12][R4.64+-0x6] ;  /* 0xfffffa0c04097981 */ /* 0x000ea8000c1e1100 */
[----:B--2---:R1:W-:Y:S04]  /*01a0*/  STG.E.U8 desc[UR12][R2.64+-0x6], R9 ;  /* 0xfffffa0902007986 */ /* 0x0043e8000c10110c */
[----:B------:R-:W2:Y:S04]  /*01b0*/  LDG.E.U8 R11, desc[UR12][R4.64+-0x5] ;  /* 0xfffffb0c040b7981 */ /* 0x000ea8000c1e1100 */
[----:B--2---:R2:W-:Y:S04]  /*01c0*/  STG.E.U8 desc[UR12][R2.64+-0x5], R11 ;  /* 0xfffffb0b02007986 */ /* 0x0045e8000c10110c */
[----:B------:R-:W3:Y:S04]  /*01d0*/  LDG.E.U8 R13, desc[UR12][R4.64+-0x4] ;  /* 0xfffffc0c040d7981 */ /* 0x000ee8000c1e1100 */
[----:B---3--:R3:W-:Y:S04]  /*01e0*/  STG.E.U8 desc[UR12][R2.64+-0x4], R13 ;  /* 0xfffffc0d02007986 */ /* 0x0087e8000c10110c */
[----:B------:R-:W4:Y:S04]  /*01f0*/  LDG.E.U8 R15, desc[UR12][R4.64+-0x3] ;  /* 0xfffffd0c040f7981 */ /* 0x000f28000c1e1100 */
[----:B----4-:R4:W-:Y:S04]  /*0200*/  STG.E.U8 desc[UR12][R2.64+-0x3], R15 ;  /* 0xfffffd0f02007986 */ /* 0x0109e8000c10110c */
[----:B------:R-:W5:Y:S04]  /*0210*/  LDG.E.U8 R17, desc[UR12][R4.64+-0x2] ;  /* 0xfffffe0c04117981 */ /* 0x000f68000c1e1100 */
[----:B-----5:R5:W-:Y:S04]  /*0220*/  STG.E.U8 desc[UR12][R2.64+-0x2], R17 ;  /* 0xfffffe1102007986 */ /* 0x020be8000c10110c */
[----:B0-----:R-:W2:Y:S04]  /*0230*/  LDG.E.U8 R7, desc[UR12][R4.64+-0x1] ;  /* 0xffffff0c04077981 */ /* 0x001ea8000c1e1100 */
[----:B--2---:R0:W-:Y:S04]  /*0240*/  STG.E.U8 desc[UR12][R2.64+-0x1], R7 ;  /* 0xffffff0702007986 */ /* 0x0041e8000c10110c */
[----:B-1----:R-:W2:Y:S04]  /*0250*/  LDG.E.U8 R9, desc[UR12][R4.64] ;  /* 0x0000000c04097981 */ /* 0x002ea8000c1e1100 */
[----:B--2---:R1:W-:Y:S04]  /*0260*/  STG.E.U8 desc[UR12][R2.64], R9 ;  /* 0x0000000902007986 */ /* 0x0043e8000c10110c */
[----:B------:R-:W2:Y:S04]  /*0270*/  LDG.E.U8 R11, desc[UR12][R4.64+0x1] ;  /* 0x0000010c040b7981 */ /* 0x000ea8000c1e1100 */
[----:B--2---:R2:W-:Y:S04]  /*0280*/  STG.E.U8 desc[UR12][R2.64+0x1], R11 ;  /* 0x0000010b02007986 */ /* 0x0045e8000c10110c */
[----:B---3--:R-:W3:Y:S04]  /*0290*/  LDG.E.U8 R13, desc[UR12][R4.64+0x2] ;  /* 0x0000020c040d7981 */ /* 0x008ee8000c1e1100 */
[----:B---3--:R3:W-:Y:S04]  /*02a0*/  STG.E.U8 desc[UR12][R2.64+0x2], R13 ;  /* 0x0000020d02007986 */ /* 0x0087e8000c10110c */
[----:B----4-:R-:W4:Y:S04]  /*02b0*/  LDG.E.U8 R15, desc[UR12][R4.64+0x3] ;  /* 0x0000030c040f7981 */ /* 0x010f28000c1e1100 */
[----:B----4-:R4:W-:Y:S04]  /*02c0*/  STG.E.U8 desc[UR12][R2.64+0x3], R15 ;  /* 0x0000030f02007986 */ /* 0x0109e8000c10110c */
[----:B-----5:R-:W5:Y:S04]  /*02d0*/  LDG.E.U8 R17, desc[UR12][R4.64+0x4] ;  /* 0x0000040c04117981 */ /* 0x020f68000c1e1100 */
[----:B-----5:R-:W-:Y:S04]  /*02e0*/  STG.E.U8 desc[UR12][R2.64+0x4], R17 ;  /* 0x0000041102007986 */ /* 0x020fe8000c10110c */
[----:B0-----:R-:W5:Y:S04]  /*02f0*/  LDG.E.U8 R7, desc[UR12][R4.64+0x5] ;  /* 0x0000050c04077981 */ /* 0x001f68000c1e1100 */
[----:B-----5:R0:W-:Y:S04]  /*0300*/  STG.E.U8 desc[UR12][R2.64+0x5], R7 ;  /* 0x0000050702007986 */ /* 0x0201e8000c10110c */
[----:B-1----:R-:W5:Y:S04]  /*0310*/  LDG.E.U8 R9, desc[UR12][R4.64+0x6] ;  /* 0x0000060c04097981 */ /* 0x002f68000c1e1100 */
[----:B-----5:R1:W-:Y:S04]  /*0320*/  STG.E.U8 desc[UR12][R2.64+0x6], R9 ;  /* 0x0000060902007986 */ /* 0x0203e8000c10110c */
[----:B--2---:R-:W2:Y:S04]  /*0330*/  LDG.E.U8 R11, desc[UR12][R4.64+0x7] ;  /* 0x0000070c040b7981 */ /* 0x004ea8000c1e1100 */
[----:B--2---:R1:W-:Y:S04]  /*0340*/  STG.E.U8 desc[UR12][R2.64+0x7], R11 ;  /* 0x0000070b02007986 */ /* 0x0043e8000c10110c */
[----:B---3--:R-:W2:Y:S01]  /*0350*/  LDG.E.U8 R13, desc[UR12][R4.64+0x8] ;  /* 0x0000080c040d7981 */ /* 0x008ea2000c1e1100 */
[----:B------:R-:W-:Y:S01]  /*0360*/  UIADD3 UR4, UPT, UPT, UR4, 0x10, URZ ;  /* 0x0000001004047890 */ /* 0x000fe2000fffe0ff */
[----:B------:R-:W-:-:S02]  /*0370*/  IADD3 R0, P1, PT, R2, 0x10, RZ ;  /* 0x0000001002007810 */ /* 0x000fc40007f3e0ff */
[----:B------:R-:W-:Y:S01]  /*0380*/  IADD3 R6, P0, PT, R4, 0x10, RZ ;  /* 0x0000001004067810 */ /* 0x000fe20007f1e0ff */
[----:B------:R-:W-:Y:S02]  /*0390*/  UISETP.NE.AND UP0, UPT, UR4, 0x80, UPT ;  /* 0x000000800400788c */ /* 0x000fe4000bf05270 */
[----:B----4-:R-:W-:Y:S01]  /*03a0*/  IMAD.X R15, RZ, RZ, R3, P1 ;  /* 0x000000ffff0f7224 */ /* 0x010fe200008e0603 */
[----:B0-----:R-:W-:Y:S01]  /*03b0*/  IADD3.X R7, PT, PT, RZ, R5, RZ, P0, !PT ;  /* 0x00000005ff077210 */ /* 0x001fe200007fe4ff */
[----:B--2---:R1:W-:Y:S05]  /*03c0*/  STG.E.U8 desc[UR12][R2.64+0x8], R13 ;  /* 0x0000080d02007986 */ /* 0x0043ea000c10110c */
[----:B------:R-:W-:Y:S05]  /*03d0*/  BRA.U UP0, `(.L_x_0) ;  /* 0xfffffffd00547547 */ /* 0x000fea000b83ffff */
[----:B------:R-:W-:Y:S05]  /*03e0*/  EXIT ;  /* 0x000000000000794d */ /* 0x000fea0003800000 */
.L_x_1:
[----:B------:R-:W-:-:S00]  /*03f0*/  BRA `(.L_x_1) ;  /* 0xfffffffc00fc7947 */ /* 0x000fc0000383ffff */
[----:B------:R-:W-:-:S00]  /*0400*/  NOP ;  /* 0x0000000000007918 */ /* 0x000fc00000000000 */
[----:B------:R-:W-:-:S00]  /*0410*/  NOP ;  /* 0x0000000000007918 */ /* 0x000fc00000000000 */
[----:B------:R-:W-:-:S00]  /*0420*/  NOP ;  /* 0x0000000000007918 */ /* 0x000fc00000000000 */
[----:B------:R-:W-:-:S00]  /*0430*/  NOP ;  /* 0x0000000000007918 */ /* 0x000fc00000000000 */
[----:B------:R-:W-:-:S00]  /*0440*/  NOP ;  /* 0x0000000000007918 */ /* 0x000fc00000000000 */
[----:B------:R-:W-:-:S00]  /*0450*/  NOP ;  /* 0x0000000000007918 */ /* 0x000fc00000000000 */
[----:B------:R-:W-:-:S00]  /*0460*/  NOP ;  /* 0x0000000000007918 */ /* 0x000fc00000000000 */
[----:B------:R-:W-:-:S00]  /*0470*/  NOP ;  /* 0x0000000000007918 */ /* 0x000fc00000000000 */
.L_x_11:


//--------------------- .text._Z16cuda_GEMM_kernelPKhS0_Ph --------------------------
	.section	.text._Z16cuda_GEMM_kernelPKhS0_Ph,"ax",@progbits
	.align	128
        .global         _Z16cuda_GEMM_kernelPKhS0_Ph
        .type           _Z16cuda_GEMM_kernelPKhS0_Ph,@function
        .size           _Z16cuda_GEMM_kernelPKhS0_Ph,(.L_x_12 - _Z16cuda_GEMM_kernelPKhS0_Ph)
        .other          _Z16cuda_GEMM_kernelPKhS0_Ph,@"STO_CUDA_ENTRY STV_DEFAULT"
_Z16cuda_GEMM_kernelPKhS0_Ph:
.text._Z16cuda_GEMM_kernelPKhS0_Ph:
[----:B------:R-:W-:Y:S01]  /*0000*/  LDC R1, c[0x0][0x37c] ;  /* 0x0000df00ff017b82 */ /* 0x000fe20000000800 */
[----:B------:R-:W0:Y:S01]  /*0010*/  S2R R5, SR_CTAID.Y ;  /* 0x0000000000057919 */ /* 0x000e220000002600 */
[----:B------:R-:W1:Y:S01]  /*0020*/  LDCU.64 UR4, c[0x0][0x380] ;  /* 0x00007000ff0477ac */ /* 0x000e620008000a00 */
[----:B------:R-:W0:Y:S01]  /*0030*/  S2R R4, SR_CTAID.Z ;  /* 0x0000000000047919 */ /* 0x000e220000002700 */
[----:B------:R-:W2:Y:S01]  /*0040*/  LDCU.64 UR6, c[0x0][0x358] ;  /* 0x00006b00ff0677ac */ /* 0x000ea20008000a00 */
[----:B------:R-:W3:Y:S01]  /*0050*/  S2R R0, SR_TID.X ;  /* 0x0000000000007919 */ /* 0x000ee20000002100 */
[----:B------:R-:W4:Y:S01]  /*0060*/  LDCU.64 UR8, c[0x0][0x388] ;  /* 0x00007100ff0877ac */ /* 0x000f220008000a00 */
[----:B------:R-:W5:Y:S01]  /*0070*/  S2R R2, SR_CTAID.X ;  /* 0x0000000000027919 */ /* 0x000f620000002500 */
[----:B0-----:R-:W-:Y:S02]  /*0080*/  IMAD R5, R5, 0x64, R4 ;  /* 0x0000006405057824 */ /* 0x001fe400078e0204 */
[----:B---3--:R-:W-:-:S02]  /*0090*/  IMAD R4, R0, 0x9, RZ ;  /* 0x0000000900047824 */ /* 0x008fc400078e02ff */
[----:B-----5:R-:W-:-:S04]  /*00a0*/  IMAD R5, R2, 0x2710, R5 ;  /* 0x0000271002057824 */ /* 0x020fc800078e0205 */
[----:B------:R-:W-:-:S05]  /*00b0*/  IMAD R3, R5, 0x480, R4 ;  /* 0x0000048005037824 */ /* 0x000fca00078e0204 */
[----:B-1----:R-:W-:-:S04]  /*00c0*/  IADD3 R2, P0, PT, R3, UR4, RZ ;  /* 0x0000000403027c10 */ /* 0x002fc8000ff1e0ff */
[----:B------:R-:W-:-:S05]  /*00d0*/  LEA.HI.X.SX32 R3, R3, UR5, 0x1, P0 ;  /* 0x0000000503037c11 */ /* 0x000fca00080f0eff */
[----:B--2---:R-:W2:Y:S04]  /*00e0*/  LDG.E.U8 R7, desc[UR6][R2.64] ;  /* 0x0000000602077981 */ /* 0x004ea8000c1e1100 */
[----:B------:R-:W3:Y:S04]  /*00f0*/  LDG.E.U8 R9, desc[UR6][R2.64+0x1] ;  /* 0x0000010602097981 */ /* 0x000ee8000c1e1100 */
[----:B------:R-:W5:Y:S04]  /*0100*/  LDG.E.U8 R11, desc[UR6][R2.64+0x2] ;  /* 0x00000206020b7981 */ /* 0x000f68000c1e1100 */
[----:B------:R-:W5:Y:S04]  /*0110*/  LDG.E.U8 R13, desc[UR6][R2.64+0x3] ;  /* 0x00000306020d7981 */ /* 0x000f68000c1e1100 */
[----:B------:R-:W5:Y:S04]  /*0120*/  LDG.E.U8 R15, desc[UR6][R2.64+0x4] ;  /* 0x00000406020f7981 */ /* 0x000f68000c1e1100 */
[----:B------:R-:W5:Y:S04]  /*0130*/  LDG.E.U8 R17, desc[UR6][R2.64+0x5] ;  /* 0x0000050602117981 */ /* 0x000f68000c1e1100 */
[----:B------:R-:W5:Y:S04]  /*0140*/  LDG.E.U8 R19, desc[UR6][R2.64+0x6] ;  /* 0x0000060602137981 */ /* 0x000f68000c1e1100 */
[----:B------:R-:W5:Y:S04]  /*0150*/  LDG.E.U8 R21, desc[UR6][R2.64+0x7] ;  /* 0x0000070602157981 */ /* 0x000f68000c1e1100 */
[----:B------:R4:W5:Y:S01]  /*0160*/  LDG.E.U8 R23, desc[UR6][R2.64+0x8] ;  /* 0x0000080602177981 */ /* 0x000962000c1e1100 */
[----:B------:R-:W0:Y:S01]  /*0170*/  S2UR UR5, SR_CgaCtaId ;  /* 0x00000000000579c3 */ /* 0x000e220000008800 */
[----:B------:R-:W-:Y:S01]  /*0180*/  UMOV UR4, 0x400 ;  /* 0x0000040000047882 */ /* 0x000fe20000000000 */
[----:B------:R-:W-:-:S02]  /*0190*/  PRMT R25, RZ, 0x7610, R25 ;  /* 0x00007610ff197816 */ /* 0x000fc40000000019 */
[----:B----4-:R-:W-:-:S04]  /*01a0*/  IADD3 R2, P0, PT, R0, UR8, RZ ;  /* 0x0000000800027c10 */ /* 0x010fc8000ff1e0ff */
[----:B------:R-:W-:-:S04]  /*01b0*/  IADD3 R2, P1, PT, R2, 0x400, RZ ;  /* 0x0000040002027810 */ /* 0x000fc80007f3e0ff */
[----:B------:R-:W-:Y:S01]  /*01c0*/  IADD3.X R3, PT, PT, RZ, UR9, RZ, P1, P0 ;  /* 0x00000009ff037c10 */ /* 0x000fe20008fe04ff */
[----:B0-----:R-:W-:-:S03]  /*01d0*/  ULEA UR4, UR5, UR4, 0x18 ;  /* 0x0000000405047291 */ /* 0x001fc6000f8ec0ff */
[----:B------:R-:W-:-:S06]  /*01e0*/  UMOV UR5, 0xf ;  /* 0x0000000f00057882 */ /* 0x000fcc0000000000 */
[----:B--2---:R0:W-:Y:S04]  /*01f0*/  STS.U8 [R4+UR4], R7 ;  /* 0x0000000704007988 */ /* 0x0041e80008000004 */
[----:B---3--:R0:W-:Y:S04]  /*0200*/  STS.U8 [R4+UR4+0x1], R9 ;  /* 0x0000010904007988 */ /* 0x0081e80008000004 */
[----:B-----5:R0:W-:Y:S04]  /*0210*/  STS.U8 [R4+UR4+0x2], R11 ;  /* 0x0000020b04007988 */ /* 0x0201e80008000004 */
[----:B------:R0:W-:Y:S04]  /*0220*/  STS.U8 [R4+UR4+0x3], R13 ;  /* 0x0000030d04007988 */ /* 0x0001e80008000004 */
[----:B------:R0:W-:Y:S04]  /*0230*/  STS.U8 [R4+UR4+0x4], R15 ;  /* 0x0000040f04007988 */ /* 0x0001e80008000004 */
[----:B------:R0:W-:Y:S04]  /*0240*/  STS.U8 [R4+UR4+0x5], R17 ;  /* 0x0000051104007988 */ /* 0x0001e80008000004 */
[----:B------:R0:W-:Y:S04]  /*0250*/  STS.U8 [R4+UR4+0x6], R19 ;  /* 0x0000061304007988 */ /* 0x0001e80008000004 */
[----:B------:R0:W-:Y:S04]  /*0260*/  STS.U8 [R4+UR4+0x7], R21 ;  /* 0x0000071504007988 */ /* 0x0001e80008000004 */
[----:B------:R0:W-:Y:S01]  /*0270*/  STS.U8 [R4+UR4+0x8], R23 ;  /* 0x0000081704007988 */ /* 0x0001e20008000004 */
[----:B------:R-:W-:Y:S01]  /*0280*/  UIADD3 UR4, UPT, UPT, UR4, 0x7, URZ ;  /* 0x0000000704047890 */ /* 0x000fe2000fffe0ff */
[----:B------:R-:W-:Y:S11]  /*0290*/  BAR.SYNC.DEFER_BLOCKING 0x0 ;  /* 0x0000000000007b1d */ /* 0x000ff60000010000 */
.L_x_2:
[----:B------:R-:W2:Y:S04]  /*02a0*/  LDG.E.U8 R20, desc[UR6][R2.64+-0x400] ;  /* 0xfffc000602147981 */ /* 0x000ea8000c1e1100 */
[----:B0-----:R-:W3:Y:S04]  /*02b0*/  LDG.E.U8 R21, desc[UR6][R2.64+-0x380] ;  /* 0xfffc800602157981 */ /* 0x001ee8000c1e1100 */
[----:B------:R-:W4:Y:S04]  /*02c0*/  LDG.E.U8 R18, desc[UR6][R2.64+-0x300] ;  /* 0xfffd000602127981 */ /* 0x000f28000c1e1100 */
[----:B------:R-:W5:Y:S04]  /*02d0*/  LDG.E.U8 R17, desc[UR6][R2.64+-0x280] ;  /* 0xfffd800602117981 */ /* 0x000f68000c1e1100 */
        /* <DEDUP_REMOVED lines=11> */
[----:B------:R0:W5:Y:S01]  /*0390*/  LDG.E.U8 R4, desc[UR6][R2.64+0x380] ;  /* 0x0003800602047981 */ /* 0x000162000c1e1100 */
[----:B------:R-:W-:Y:S01]  /*03a0*/  PRMT R24, R25, 0x9910, RZ ;  /* 0x0000991019187816 */ /* 0x000fe200000000ff */
[----:B------:R-:W-:-:S02]  /*03b0*/  UIADD3 UR5, UPT, UPT, UR5, 0x10, URZ ;  /* 0x0000001005057890 */ /* 0x000fc4000fffe0ff */
[----:B------:R-:W2:Y:S02]  /*03c0*/  LDS.U8 R23, [UR4+-0x7] ;  /* 0xfffff904ff177984 */ /* 0x000ea40008000000 */
[----:B------:R-:W-:Y:S02]  /*03d0*/  UISETP.NE.AND UP0, UPT, UR5, 0x48f, UPT ;  /* 0x0000048f0500788c */ /* 0x000fe4000bf05270 */
[----:B------:R-:W3:Y:S01]  /*03e0*/  LDS.U8 R22, [UR4+-0x6] ;  /* 0xfffffa04ff167984 */ /* 0x000ee20008000000 */
[----:B0-----:R-:W-:-:S03]  /*03f0*/  IADD3 R2, P0, PT, R2, 0x800, RZ ;  /* 0x0000080002027810 */ /* 0x001fc60007f1e0ff */
[----:B------:R-:W4:Y:S02]  /*0400*/  LDS.U8 R19, [UR4+-0x5] ;  /* 0xfffffb04ff137984 */ /* 0x000f240008000000 */
[----:B------:R-:W-:Y:S02]  /*0410*/  IMAD.X R3, RZ, RZ, R3, P0 ;  /* 0x000000ffff037224 */ /* 0x000fe400000e0603 */
[----:B--2---:R-:W-:Y:S02]  /*0420*/  IMAD R23, R20, R23, R24 ;  /* 0x0000001714177224 */ /* 0x004fe400078e0218 */
[----:B------:R-:W5:Y:S03]  /*0430*/  LDS.U8 R20, [UR4+-0x4] ;  /* 0xfffffc04ff147984 */ /* 0x000f660008000000 */
[----:B------:R-:W-:-:S05]  /*0440*/  PRMT R23, R23, 0x9910, RZ ;  /* 0x0000991017177816 */ /* 0x000fca00000000ff */
[----:B---3--:R-:W-:Y:S02]  /*0450*/  IMAD R22, R21, R22, R23 ;  /* 0x0000001615167224 */ /* 0x008fe400078e0217 */
[----:B------:R-:W0:Y:S03]  /*0460*/  LDS.U8 R21, [UR4+-0x3] ;  /* 0xfffffd04ff157984 */ /* 0x000e260008000000 */
[----:B------:R-:W-:-:S05]  /*0470*/  PRMT R22, R22, 0x9910, RZ ;  /* 0x0000991016167816 */ /* 0x000fca00000000ff */
[----:B----4-:R-:W-:Y:S02]  /*0480*/  IMAD R19, R18, R19, R22 ;  /* 0x0000001312137224 */ /* 0x010fe400078e0216 */
[----:B------:R-:W1:Y:S03]  /*0490*/  LDS.U8 R18, [UR4+-0x2] ;  /* 0xfffffe04ff127984 */ /* 0x000e660008000000 */
[----:B------:R-:W-:-:S05]  /*04a0*/  PRMT R19, R19, 0x9910, RZ ;  /* 0x0000991013137816 */ /* 0x000fca00000000ff */
[----:B-----5:R-:W-:Y:S02]  /*04b0*/  IMAD R19, R17, R20, R19 ;  /* 0x0000001411137224 */ /* 0x020fe400078e0213 */
[----:B------:R-:W2:Y:S03]  /*04c0*/  LDS.U8 R17, [UR4+-0x1] ;  /* 0xffffff04ff117984 */ /* 0x000ea60008000000 */
[----:B------:R-:W-:Y:S01]  /*04d0*/  PRMT R19, R19, 0x9910, RZ ;  /* 0x0000991013137816 */ /* 0x000fe200000000ff */
[----:B------:R-:W3:Y:S04]  /*04e0*/  LDS.U8 R20, [UR4] ;  /* 0x00000004ff147984 */ /* 0x000ee80008000000 */
[----:B0-----:R-:W-:-:S02]  /*04f0*/  IMAD R16, R16, R21, R19 ;  /* 0x0000001510107224 */ /* 0x001fc400078e0213 */
[----:B------:R-:W0:Y:S03]  /*0500*/  LDS.U8 R19, [UR4+0x1] ;  /* 0x00000104ff137984 */ /* 0x000e260008000000 */
[----:B------:R-:W-:-:S05]  /*0510*/  PRMT R16, R16, 0x9910, RZ ;  /* 0x0000991010107816 */ /* 0x000fca00000000ff */
[----:B-1----:R-:W-:Y:S02]  /*0520*/  IMAD R15, R15, R18, R16 ;  /* 0x000000120f0f7224 */ /* 0x002fe400078e0210 */
[----:B------:R-:W1:Y:S03]  /*0530*/  LDS.U8 R16, [UR4+0x2] ;  /* 0x00000204ff107984 */ /* 0x000e660008000000 */
[----:B------:R-:W-:-:S05]  /*0540*/  PRMT R15, R15, 0x9910, RZ ;  /* 0x000099100f0f7816 */ /* 0x000fca00000000ff */
[----:B--2---:R-:W-:Y:S02]  /*0550*/  IMAD R14, R14, R17, R15 ;  /* 0x000000110e0e7224 */ /* 0x004fe400078e020f */
[----:B------:R-:W2:Y:S03]  /*0560*/  LDS.U8 R15, [UR4+0x3] ;  /* 0x00000304ff0f7984 */ /* 0x000ea60008000000 */
[----:B------:R-:W-:-:S05]  /*0570*/  PRMT R14, R14, 0x9910, RZ ;  /* 0x000099100e0e7816 */ /* 0x000fca00000000ff */
[----:B---3--:R-:W-:Y:S02]  /*0580*/  IMAD R13, R13, R20, R14 ;  /* 0x000000140d0d7224 */ /* 0x008fe400078e020e */
[----:B------:R-:W3:Y:S03]  /*0590*/  LDS.U8 R14, [UR4+0x4] ;  /* 0x00000404ff0e7984 */ /* 0x000ee60008000000 */
[----:B------:R-:W-:-:S05]  /*05a0*/  PRMT R13, R13, 0x9910, RZ ;  /* 0x000099100d0d7816 */ /* 0x000fca00000000ff */
[----:B0-----:R-:W-:Y:S02]  /*05b0*/  IMAD R12, R12, R19, R13 ;  /* 0x000000130c0c7224 */ /* 0x001fe400078e020d */
        /* <DEDUP_REMOVED lines=8> */
[----:B---3--:R-:W-:-:S05]  /*0640*/  IMAD R9, R9, R14, R10 ;  /* 0x0000000e09097224 */ /* 0x008fca00078e020a */
[----:B------:R-:W-:-:S05]  /*0650*/  PRMT R9, R9, 0x9910, RZ ;  /* 0x0000991009097816 */ /* 0x000fca00000000ff */
[----:B0-----:R-:W-:Y:S02]  /*0660*/  IMAD R8, R8, R13, R9 ;  /* 0x0000000d08087224 */ /* 0x001fe400078e0209 */
[----:B------:R-:W0:Y:S01]  /*0670*/  LDS.U8 R9, [UR4+0x8] ;  /* 0x00000804ff097984 */ /* 0x000e220008000000 */
[----:B------:R-:W-:Y:S02]  /*0680*/  UIADD3 UR4, UPT, UPT, UR4, 0x10, URZ ;  /* 0x0000001004047890 */ /* 0x000fe4000fffe0ff */
[----:B------:R-:W-:-:S05]  /*0690*/  PRMT R8, R8, 0x9910, RZ ;  /* 0x0000991008087816 */ /* 0x000fca00000000ff */
[----:B-1----:R-:W-:-:S05]  /*06a0*/  IMAD R7, R7, R12, R8 ;  /* 0x0000000c07077224 */ /* 0x002fca00078e0208 */
[----:B------:R-:W-:-:S05]  /*06b0*/  PRMT R7, R7, 0x9910, RZ ;  /* 0x0000991007077816 */ /* 0x000fca00000000ff */
[----:B--2---:R-:W-:-:S05]  /*06c0*/  IMAD R6, R6, R11, R7 ;  /* 0x0000000b06067224 */ /* 0x004fca00078e0207 */
[----:B------:R-:W-:-:S05]  /*06d0*/  PRMT R6, R6, 0x9910, RZ ;  /* 0x0000991006067816 */ /* 0x000fca00000000ff */
[----:B0-----:R-:W-:-:S05]  /*06e0*/  IMAD R4, R4, R9, R6 ;  /* 0x0000000904047224 */ /* 0x001fca00078e0206 */
[----:B------:R-:W-:Y:S01]  /*06f0*/  PRMT R25, R4, 0x7610, R25 ;  /* 0x0000761004197816 */ /* 0x000fe20000000019 */
[----:B------:R-:W-:Y:S06]  /*0700*/  BRA.U UP0, `(.L_x_2) ;  /* 0xfffffff900e47547 */ /* 0x000fec000b83ffff */
[----:B------:R-:W0:Y:S01]  /*0710*/  LDCU.64 UR4, c[0x0][0x390] ;  /* 0x00007200ff0477ac */ /* 0x000e220008000a00 */
[----:B------:R-:W-:-:S05]  /*0720*/  IMAD R0, R5, 0x80, R0 ;  /* 0x0000008005007824 */ /* 0x000fca00078e0200 */
[----:B0-----:R-:W-:-:S04]  /*0730*/  IADD3 R2, P0, PT, R0, UR4, RZ ;  /* 0x0000000400027c10 */ /* 0x001fc8000ff1e0ff */
[----:B------:R-:W-:-:S05]  /*0740*/  LEA.HI.X.SX32 R3, R0, UR5, 0x1, P0 ;  /* 0x0000000500037c11 */ /* 0x000fca00080f0eff */
[----:B------:R-:W-:Y:S01]  /*0750*/  STG.E.U8 desc[UR6][R2.64], R25 ;  /* 0x0000001902007986 */ /* 0x000fe2000c101106 */
[----:B------:R-:W-:Y:S05]  /*0760*/  EXIT ;  /* 0x000000000000794d */ /* 0x000fea0003800000 */
.L_x_3:
        /* <DEDUP_REMOVED lines=9> */
.L_x_12:


//--------------------- .text._Z20cuda_im2col_w_kernelPhPKh --------------------------
	.section	.text._Z20cuda_im2col_w_kernelPhPKh,"ax",@progbits
	.align	128
        .global         _Z20cuda_im2col_w_kernelPhPKh
        .type           _Z20cuda_im2col_w_kernelPhPKh,@function
        .size           _Z20cuda_im2col_w_kernelPhPKh,(.L_x_13 - _Z20cuda_im2col_w_kernelPhPKh)
        .other          _Z20cuda_im2col_w_kernelPhPKh,@"STO_CUDA_ENTRY STV_DEFAULT"
_Z20cuda_im2col_w_kernelPhPKh:
.text._Z20cuda_im2col_w_kernelPhPKh:
[----:B------:R-:W-:Y:S01]  /*0000*/  LDC R1, c[0x0][0x37c] ;  /* 0x0000df00ff017b82 */ /* 0x000fe20000000800 */
[----:B------:R-:W0:Y:S01]  /*0010*/  S2R R4, SR_CTAID.X ;  /* 0x0000000000047919 */ /* 0x000e220000002500 */
[----:B------:R-:W1:Y:S01]  /*0020*/  LDCU.128 UR8, c[0x0][0x380] ;  /* 0x00007000ff0877ac */ /* 0x000e620008000c00 */
[----:B------:R-:W0:Y:S01]  /*0030*/  S2R R3, SR_TID.X ;  /* 0x0000000000037919 */ /* 0x000e220000002100 */
[----:B------:R-:W2:Y:S01]  /*0040*/  LDCU.64 UR4, c[0x0][0x358] ;  /* 0x00006b00ff0477ac */ /* 0x000ea20008000a00 */
[----:B0-----:R-:W-:-:S04]  /*0050*/  IMAD R4, R3, 0x480, R4 ;  /* 0x0000048003047824 */ /* 0x001fc800078e0204 */
[----:B------:R-:W-:-:S05]  /*0060*/  IMAD R0, R3, -0x400, R4 ;  /* 0xfffffc0003007824 */ /* 0x000fca00078e0204 */
[----:B-1----:R-:W-:-:S04]  /*0070*/  IADD3 R2, P0, PT, R0, UR10, RZ ;  /* 0x0000000a00027c10 */ /* 0x002fc8000ff1e0ff */
[----:B------:R-:W-:-:S05]  /*0080*/  LEA.HI.X.SX32 R3, R0, UR11, 0x1, P0 ;  /* 0x0000000b00037c11 */ /* 0x000fca00080f0eff */
[----:B--2---:R-:W2:Y:S01]  /*0090*/  LDG.E.U8 R7, desc[UR4][R2.64] ;  /* 0x0000000402077981 */ /* 0x004ea2000c1e1100 */
[----:B------:R-:W-:-:S04]  /*00a0*/  IADD3 R4, P0, PT, R4, UR8, RZ ;  /* 0x0000000804047c10 */ /* 0x000fc8000ff1e0ff */
[----:B------:R-:W-:-:S05]  /*00b0*/  IADD3.X R5, PT, PT, RZ, UR9, RZ, P0, !PT ;  /* 0x00000009ff057c10 */ /* 0x000fca00087fe4ff */
[----:B--2---:R0:W-:Y:S04]  /*00c0*/  STG.E.U8 desc[UR4][R4.64], R7 ;  /* 0x0000000704007986 */ /* 0x0041e8000c101104 */
[----:B------:R-:W2:Y:S04]  /*00d0*/  LDG.E.U8 R9, desc[UR4][R2.64+0x4000] ;  /* 0x0040000402097981 */ /* 0x000ea8000c1e1100 */
[----:B--2---:R1:W-:Y:S04]  /*00e0*/  STG.E.U8 desc[UR4][R4.64+0x80], R9 ;  /* 0x0000800904007986 */ /* 0x0043e8000c101104 */
[----:B------:R-:W2:Y:S04]  /*00f0*/  LDG.E.U8 R11, desc[UR4][R2.64+0x8000] ;  /* 0x00800004020b7981 */ /* 0x000ea8000c1e1100 */
[----:B--2---:R2:W-:Y:S04]  /*0100*/  STG.E.U8 desc[UR4][R4.64+0x100], R11 ;  /* 0x0001000b04007986 */ /* 0x0045e8000c101104 */
[----:B------:R-:W3:Y:S04]  /*0110*/  LDG.E.U8 R13, desc[UR4][R2.64+0xc000] ;  /* 0x00c00004020d7981 */ /* 0x000ee8000c1e1100 */
[----:B---3--:R-:W-:Y:S04]  /*0120*/  STG.E.U8 desc[UR4][R4.64+0x180], R13 ;  /* 0x0001800d04007986 */ /* 0x008fe8000c101104 */
[----:B------:R-:W3:Y:S04]  /*0130*/  LDG.E.U8 R15, desc[UR4][R2.64+0x10000] ;  /* 0x01000004020f7981 */ /* 0x000ee8000c1e1100 */
[----:B---3--:R-:W-:Y:S04]  /*0140*/  STG.E.U8 desc[UR4][R4.64+0x200], R15 ;  /* 0x0002000f04007986 */ /* 0x008fe8000c101104 */
[----:B------:R-:W3:Y:S04]  /*0150*/  LDG.E.U8 R17, desc[UR4][R2.64+0x14000] ;  /* 0x0140000402117981 */ /* 0x000ee8000c1e1100 */
[----:B---3--:R-:W-:Y:S04]  /*0160*/  STG.E.U8 desc[UR4][R4.64+0x280], R17 ;  /* 0x0002801104007986 */ /* 0x008fe8000c101104 */
[----:B0-----:R-:W3:Y:S04]  /*0170*/  LDG.E.U8 R7, desc[UR4][R2.64+0x18000] ;  /* 0x0180000402077981 */ /* 0x001ee8000c1e1100 */
[----:B---3--:R-:W-:Y:S04]  /*0180*/  STG.E.U8 desc[UR4][R4.64+0x300], R7 ;  /* 0x0003000704007986 */ /* 0x008fe8000c101104 */
[----:B-1----:R-:W3:Y:S04]  /*0190*/  LDG.E.U8 R9, desc[UR4][R2.64+0x1c000] ;  /* 0x01c0000402097981 */ /* 0x002ee8000c1e1100 */
[----:B---3--:R-:W-:Y:S04]  /*01a0*/  STG.E.U8 desc[UR4][R4.64+0x380], R9 ;  /* 0x0003800904007986 */ /* 0x008fe8000c101104 */
[----:B--2---:R-:W2:Y:S04]  /*01b0*/  LDG.E.U8 R11, desc[UR4][R2.64+0x20000] ;  /* 0x02000004020b7981 */ /* 0x004ea8000c1e1100 */
[----:B--2---:R-:W-:Y:S01]  /*01c0*/  STG.E.U8 desc[UR4][R4.64+0x400], R11 ;  /* 0x0004000b04007986 */ /* 0x004fe2000c101104 */
[----:B------:R-:W-:Y:S05]  /*01d0*/  EXIT ;  /* 0x000000000000794d */ /* 0x000fea0003800000 */
.L_x_4:
        /* <DEDUP_REMOVED lines=10> */
.L_x_13:


//--------------------- .text._Z20cuda_im2col_a_kernelPhPKhiiii --------------------------
	.section	.text._Z20cuda_im2col_a_kernelPhPKhiiii,"ax",@progbits
	.align	128
        .global         _Z20cuda_im2col_a_kernelPhPKhiiii
        .type           _Z20cuda_im2col_a_kernelPhPKhiiii,@function
        .size           _Z20cuda_im2col_a_kernelPhPKhiiii,(.L_x_14 - _Z20cuda_im2col_a_kernelPhPKhiiii)
        .other          _Z20cuda_im2col_a_kernelPhPKhiiii,@"STO_CUDA_ENTRY STV_DEFAULT"
_Z20cuda_im2col_a_kernelPhPKhiiii:
.text._Z20cuda_im2col_a_kernelPhPKhiiii:
[----:B------:R-:W-:Y:S08]  /*0000*/  LDC R1, c[0x0][0x37c] ;  /* 0x0000df00ff017b82 */ /* 0x000ff00000000800 */
[----:B------:R-:W0:Y:S08]  /*0010*/  LDC.64 R6, c[0x0][0x398] ;  /* 0x0000e600ff067b82 */ /* 0x000e300000000a00 */
[----:B------:R-:W1:Y:S08]  /*0020*/  LDC.64 R2, c[0x0][0x390] ;  /* 0x0000e400ff027b82 */ /* 0x000e700000000a00 */
[----:B------:R-:W2:Y:S01]  /*0030*/  S2UR UR6, SR_CTAID.X ;  /* 0x00000000000679c3 */ /* 0x000ea20000002500 */
[----:B0-----:R-:W-:-:S07]  /*0040*/  ISETP.GE.AND P0, PT, R7, 0x1, PT ;  /* 0x000000010700780c */ /* 0x001fce0003f06270 */
[----:B------:R-:W0:Y:S08]  /*0050*/  S2UR UR4, SR_CTAID.Y ;  /* 0x00000000000479c3 */ /* 0x000e300000002600 */
[----:B------:R-:W3:Y:S02]  /*0060*/  S2UR UR5, SR_CTAID.Z ;  /* 0x00000000000579c3 */ /* 0x000ee40000002700 */
[----:B0123--:R-:W-:Y:S05]  /*0070*/  @!P0 EXIT ;  /* 0x000000000000894d */ /* 0x00ffea0003800000 */
[----:B------:R-:W0:Y:S01]  /*0080*/  S2R R4, SR_TID.X ;  /* 0x0000000000047919 */ /* 0x000e220000002100 */
[----:B------:R-:W-:Y:S01]  /*0090*/  IMAD R0, R2, UR6, RZ ;  /* 0x0000000602007c24 */ /* 0x000fe2000f8e02ff */
[C---:B------:R-:W-:Y:S01]  /*00a0*/  ISETP.GE.U32.AND P0, PT, R7.reuse, 0x4, PT ;  /* 0x000000040700780c */ /* 0x040fe20003f06070 */
[----:B------:R-:W-:Y:S01]  /*00b0*/  UIMAD UR6, UR6, 0x138800, URZ ;  /* 0x00138800060678a4 */ /* 0x000fe2000f8e02ff */
[----:B------:R-:W-:Y:S01]  /*00c0*/  LOP3.LUT R10, R7, 0x3, RZ, 0xc0, !PT ;  /* 0x00000003070a7812 */ /* 0x000fe200078ec0ff */
[----:B------:R-:W-:Y:S01]  /*00d0*/  IMAD R3, R3, UR4, R0 ;  /* 0x0000000403037c24 */ /* 0x000fe2000f8e0200 */
[----:B------:R-:W1:Y:S01]  /*00e0*/  LDCU.64 UR8, c[0x0][0x358] ;  /* 0x00006b00ff0877ac */ /* 0x000e620008000a00 */
[----:B------:R-:W-:Y:S02]  /*00f0*/  IMAD.MOV.U32 R0, RZ, RZ, RZ ;  /* 0x000000ffff007224 */ /* 0x000fe400078e00ff */
[----:B------:R-:W-:Y:S01]  /*0100*/  IMAD R2, R6, UR5, R3 ;  /* 0x0000000506027c24 */ /* 0x000fe2000f8e0203 */
[----:B------:R-:W-:-:S02]  /*0110*/  UIADD3 UR4, UPT, UPT, UR4, -0x1, URZ ;  /* 0xffffffff04047890 */ /* 0x000fc4000fffe0ff */
[----:B------:R-:W-:Y:S01]  /*0120*/  UIADD3 UR5, UPT, UPT, UR5, -0x1, URZ ;  /* 0xffffffff05057890 */ /* 0x000fe2000fffe0ff */
[C---:B0-----:R-:W-:Y:S01]  /*0130*/  IMAD R3, R4.reuse, R7, R2 ;  /* 0x0000000704037224 */ /* 0x041fe200078e0202 */
[----:B------:R-:W-:Y:S01]  /*0140*/  LOP3.LUT R2, R4, UR6, RZ, 0xfc, !PT ;  /* 0x0000000604027c12 */ /* 0x000fe2000f8efcff */
[----:B-1----:R-:W-:Y:S09]  /*0150*/  @!P0 BRA `(.L_x_5) ;  /* 0x0000000400248947 */ /* 0x002ff20003800000 */
[----:B------:R-:W-:Y:S01]  /*0160*/  LOP3.LUT R0, R7, 0x7ffffffc, RZ, 0xc0, !PT ;  /* 0x7ffffffc07007812 */ /* 0x000fe200078ec0ff */
[----:B------:R-:W-:Y:S01]  /*0170*/  IMAD.MOV.U32 R4, RZ, RZ, RZ ;  /* 0x000000ffff047224 */ /* 0x000fe200078e00ff */
[----:B------:R-:W0:Y:S01]  /*0180*/  LDCU.64 UR6, c[0x0][0x380] ;  /* 0x00007000ff0677ac */ /* 0x000e220008000a00 */
[----:B------:R-:W1:Y:S05]  /*0190*/  LDCU.64 UR10, c[0x0][0x388] ;  /* 0x00007100ff0a77ac */ /* 0x000e6a0008000a00 */
.L_x_7:
[----:B0-----:R-:W-:-:S05]  /*01a0*/  IMAD.HI.U32 R5, R4, -0x55555555, RZ ;  /* 0xaaaaaaab04057827 */ /* 0x001fca00078e00ff */
[----:B------:R-:W-:-:S05]  /*01b0*/  SHF.R.U32.HI R5, RZ, 0x1, R5 ;  /* 0x00000001ff057819 */ /* 0x000fca0000011605 */
[C---:B------:R-:W-:Y:S02]  /*01c0*/  IMAD R6, R5.reuse, -0x3, R4 ;  /* 0xfffffffd05067824 */ /* 0x040fe400078e0204 */
[----:B------:R-:W-:Y:S02]  /*01d0*/  VIADD R5, R5, UR4 ;  /* 0x0000000405057c36 */ /* 0x000fe40008000000 */
[----:B--2---:R-:W-:-:S05]  /*01e0*/  VIADD R8, R6, UR5 ;  /* 0x0000000506087c36 */ /* 0x004fca0008000000 */
[----:B------:R-:W-:-:S04]  /*01f0*/  VIMNMX.U32 R6, PT, PT, R5, R8, !PT ;  /* 0x0000000805067248 */ /* 0x000fc80007fe0000 */
[----:B------:R-:W-:-:S13]  /*0200*/  ISETP.GT.U32.AND P0, PT, R6, 0x63, PT ;  /* 0x000000630600780c */ /* 0x000fda0003f04070 */
[----:B------:R-:W2:Y:S01]  /*0210*/  @!P0 LDC.64 R6, c[0x0][0x388] ;  /* 0x0000e200ff068b82 */ /* 0x000ea20000000a00 */
[----:B------:R-:W-:-:S05]  /*0220*/  @!P0 IMAD R5, R5, 0x3200, R2 ;  /* 0x0000320005058824 */ /* 0x000fca00078e0202 */
[----:B------:R-:W-:-:S04]  /*0230*/  @!P0 LEA R5, R8, R5, 0x7 ;  /* 0x0000000508058211 */ /* 0x000fc800078e38ff */
[----:B--2---:R-:W-:Y:S02]  /*0240*/  @!P0 IADD3 R6, P1, PT, R5, R6, RZ ;  /* 0x0000000605068210 */ /* 0x004fe40007f3e0ff */
[----:B------:R-:W-:-:S03]  /*0250*/  PRMT R5, RZ, 0x7610, R5 ;  /* 0x00007610ff057816 */ /* 0x000fc60000000005 */
[----:B------:R-:W-:-:S05]  /*0260*/  @!P0 IMAD.X R7, RZ, RZ, R7, P1 ;  /* 0x000000ffff078224 */ /* 0x000fca00008e0607 */
[----:B------:R2:W3:Y:S01]  /*0270*/  @!P0 LDG.E.U8 R5, desc[UR8][R6.64] ;  /* 0x0000000806058981 */ /* 0x0004e2000c1e1100 */
[----:B------:R-:W-:-:S04]  /*0280*/  VIADD R8, R4, 0x1 ;  /* 0x0000000104087836 */ /* 0x000fc80000000000 */
[----:B------:R-:W-:-:S05]  /*0290*/  IMAD.HI.U32 R9, R8, -0x55555555, RZ ;  /* 0xaaaaaaab08097827 */ /* 0x000fca00078e00ff */
[----:B------:R-:W-:Y:S01]  /*02a0*/  SHF.R.U32.HI R9, RZ, 0x1, R9 ;  /* 0x00000001ff097819 */ /* 0x000fe20000011609 */
[----:B--2---:R-:W-:-:S04]  /*02b0*/  IMAD.IADD R7, R3, 0x1, R4 ;  /* 0x0000000103077824 */ /* 0x004fc800078e0204 */
[----:B------:R-:W-:Y:S01]  /*02c0*/  IMAD R8, R9, -0x3, R8 ;  /* 0xfffffffd09087824 */ /* 0x000fe200078e0208 */
[----:B0-----:R-:W-:Y:S01]  /*02d0*/  IADD3 R6, P1, PT, R7, UR6, RZ ;  /* 0x0000000607067c10 */ /* 0x001fe2000ff3e0ff */
[----:B------:R-:W-:-:S03]  /*02e0*/  VIADD R9, R9, UR4 ;  /* 0x0000000409097c36 */ /* 0x000fc60008000000 */
[----:B------:R-:W-:Y:S02]  /*02f0*/  IADD3 R11, PT, PT, R8, UR5, RZ ;  /* 0x00000005080b7c10 */ /* 0x000fe4000fffe0ff */
[----:B------:R-:W-:Y:S02]  /*0300*/  LEA.HI.X.SX32 R7, R7, UR7, 0x1, P1 ;  /* 0x0000000707077c11 */ /* 0x000fe400088f0eff */
[----:B------:R-:W-:-:S04]  /*0310*/  VIMNMX.U32 R8, PT, PT, R9, R11, !PT ;  /* 0x0000000b09087248 */ /* 0x000fc80007fe0000 */
[----:B------:R-:W-:-:S13]  /*0320*/  ISETP.GT.U32.AND P0, PT, R8, 0x63, PT ;  /* 0x000000630800780c */ /* 0x000fda0003f04070 */
[----:B------:R-:W0:Y:S01]  /*0330*/  @!P0 LDC.64 R12, c[0x0][0x388] ;  /* 0x0000e200ff0c8b82 */ /* 0x000e220000000a00 */
[----:B------:R-:W-:-:S04]  /*0340*/  @!P0 IMAD R8, R9, 0x3200, R2 ;  /* 0x0000320009088824 */ /* 0x000fc800078e0202 */
[----:B------:R-:W-:Y:S01]  /*0350*/  @!P0 IMAD R9, R11, 0x80, R8 ;  /* 0x000000800b098824 */ /* 0x000fe200078e0208 */
[----:B------:R-:W-:-:S04]  /*0360*/  PRMT R11, RZ, 0x7610, R11 ;  /* 0x00007610ff0b7816 */ /* 0x000fc8000000000b */
[----:B0-----:R-:W-:-:S05]  /*0370*/  @!P0 IADD3 R8, P2, PT, R9, R12, RZ ;  /* 0x0000000c09088210 */ /* 0x001fca0007f5e0ff */
[----:B------:R-:W-:Y:S01]  /*0380*/  @!P0 IMAD.X R9, RZ, RZ, R13, P2 ;  /* 0x000000ffff098224 */ /* 0x000fe200010e060d */
[----:B------:R-:W-:Y:S01]  /*0390*/  IADD3 R12, PT, PT, R4, 0x2, RZ ;  /* 0x00000002040c7810 */ /* 0x000fe20007ffe0ff */
[----:B---3--:R0:W-:Y:S04]  /*03a0*/  STG.E.U8 desc[UR8][R6.64], R5 ;  /* 0x0000000506007986 */ /* 0x0081e8000c101108 */
[----:B------:R2:W3:Y:S01]  /*03b0*/  @!P0 LDG.E.U8 R11, desc[UR8][R8.64] ;  /* 0x00000008080b8981 */ /* 0x0004e2000c1e1100 */
[----:B------:R-:W-:-:S05]  /*03c0*/  IMAD.HI.U32 R13, R12, -0x55555555, RZ ;  /* 0xaaaaaaab0c0d7827 */ /* 0x000fca00078e00ff */
[----:B------:R-:W-:-:S05]  /*03d0*/  SHF.R.U32.HI R13, RZ, 0x1, R13 ;  /* 0x00000001ff0d7819 */ /* 0x000fca000001160d */
[C---:B------:R-:W-:Y:S02]  /*03e0*/  IMAD R12, R13.reuse, -0x3, R12 ;  /* 0xfffffffd0d0c7824 */ /* 0x040fe400078e020c */
[----:B------:R-:W-:Y:S02]  /*03f0*/  VIADD R13, R13, UR4 ;  /* 0x000000040d0d7c36 */ /* 0x000fe40008000000 */
[----:B------:R-:W-:-:S05]  /*0400*/  VIADD R14, R12, UR5 ;  /* 0x000000050c0e7c36 */ /* 0x000fca0008000000 */
[----:B------:R-:W-:-:S04]  /*0410*/  VIMNMX.U32 R12, PT, PT, R13, R14, !PT ;  /* 0x0000000e0d0c7248 */ /* 0x000fc80007fe0000 */
[----:B------:R-:W-:-:S13]  /*0420*/  ISETP.GT.U32.AND P0, PT, R12, 0x63, PT ;  /* 0x000000630c00780c */ /* 0x000fda0003f04070 */
[----:B------:R-:W2:Y:S01]  /*0430*/  @!P0 LDC.64 R16, c[0x0][0x388] ;  /* 0x0000e200ff108b82 */ /* 0x000ea20000000a00 */
[----:B0-----:R-:W-:-:S04]  /*0440*/  @!P0 IMAD R5, R13, 0x3200, R2 ;  /* 0x000032000d058824 */ /* 0x001fc800078e0202 */
[----:B------:R-:W-:-:S05]  /*0450*/  @!P0 IMAD R5, R14, 0x80, R5 ;  /* 0x000000800e058824 */ /* 0x000fca00078e0205 */
[----:B--2---:R-:W-:Y:S02]  /*0460*/  @!P0 IADD3 R8, P1, PT, R5, R16, RZ ;  /* 0x0000001005088210 */ /* 0x004fe40007f3e0ff */
[----:B------:R-:W-:Y:S02]  /*0470*/  PRMT R5, RZ, 0x7610, R5 ;  /* 0x00007610ff057816 */ /* 0x000fe40000000005 */
[----:B------:R-:W-:Y:S01]  /*0480*/  @!P0 IADD3.X R9, PT, PT, RZ, R17, RZ, P1, !PT ;  /* 0x00000011ff098210 */ /* 0x000fe20000ffe4ff */
[----:B---3--:R0:W-:Y:S04]  /*0490*/  STG.E.U8 desc[UR8][R6.64+0x1], R11 ;  /* 0x0000010b06007986 */ /* 0x0081e8000c101108 */
[----:B------:R-:W2:Y:S01]  /*04a0*/  @!P0 LDG.E.U8 R5, desc[UR8][R8.64] ;  /* 0x0000000808058981 */ /* 0x000ea2000c1e1100 */
[----:B------:R-:W-:-:S04]  /*04b0*/  VIADD R12, R4, 0x3 ;  /* 0x00000003040c7836 */ /* 0x000fc80000000000 */
[----:B------:R-:W-:-:S05]  /*04c0*/  IMAD.HI.U32 R13, R12, -0x55555555, RZ ;  /* 0xaaaaaaab0c0d7827 */ /* 0x000fca00078e00ff */
[----:B------:R-:W-:-:S05]  /*04d0*/  SHF.R.U32.HI R13, RZ, 0x1, R13 ;  /* 0x00000001ff0d7819 */ /* 0x000fca000001160d */
[C---:B------:R-:W-:Y:S02]  /*04e0*/  IMAD R12, R13.reuse, -0x3, R12 ;  /* 0xfffffffd0d0c7824 */ /* 0x040fe400078e020c */
[----:B------:R-:W-:Y:S01]  /*04f0*/  VIADD R15, R13, UR4 ;  /* 0x000000040d0f7c36 */ /* 0x000fe20008000000 */
[----:B------:R-:W-:Y:S01]  /*0500*/  PRMT R13, RZ, 0x7610, R13 ;  /* 0x00007610ff0d7816 */ /* 0x000fe2000000000d */
[----:B------:R-:W-:-:S05]  /*0510*/  VIADD R14, R12, UR5 ;  /* 0x000000050c0e7c36 */ /* 0x000fca0008000000 */
[----:B------:R-:W-:-:S04]  /*0520*/  VIMNMX.U32 R12, PT, PT, R15, R14, !PT ;  /* 0x0000000e0f0c7248 */ /* 0x000fc80007fe0000 */
[----:B------:R-:W-:Y:S01]  /*0530*/  ISETP.GT.U32.AND P0, PT, R12, 0x63, PT ;  /* 0x000000630c00780c */ /* 0x000fe20003f04070 */
[----:B--2---:R0:W-:-:S12]  /*0540*/  STG.E.U8 desc[UR8][R6.64+0x2], R5 ;  /* 0x0000020506007986 */ /* 0x0041d8000c101108 */
[----:B------:R-:W-:Y:S05]  /*0550*/  @P0 BRA `(.L_x_6) ;  /* 0x0000000000140947 */ /* 0x000fea0003800000 */
[----:B0-----:R-:W-:-:S05]  /*0560*/  IMAD R5, R15, 0x3200, R2 ;  /* 0x000032000f057824 */ /* 0x001fca00078e0202 */
[----:B------:R-:W-:-:S04]  /*0570*/  LEA R5, R14, R5, 0x7 ;  /* 0x000000050e057211 */ /* 0x000fc800078e38ff */
[----:B-1----:R-:W-:-:S05]  /*0580*/  IADD3 R8, P0, PT, R5, UR10, RZ ;  /* 0x0000000a05087c10 */ /* 0x002fca000ff1e0ff */
[----:B------:R-:W-:-:S05]  /*0590*/  IMAD.X R9, RZ, RZ, UR11, P0 ;  /* 0x0000000bff097e24 */ /* 0x000fca00080e06ff */
[----:B------:R2:W5:Y:S03]  /*05a0*/  LDG.E.U8 R13, desc[UR8][R8.64] ;  /* 0x00000008080d7981 */ /* 0x000566000c1e1100 */
.L_x_6:
[----:B------:R-:W-:Y:S01]  /*05b0*/  VIADD R4, R4, 0x4 ;  /* 0x0000000404047836 */ /* 0x000fe20000000000 */
[----:B-----5:R3:W-:Y:S04]  /*05c0*/  STG.E.U8 desc[UR8][R6.64+0x3], R13 ;  /* 0x0000030d06007986 */ /* 0x0207e8000c101108 */
[----:B------:R-:W-:-:S13]  /*05d0*/  ISETP.NE.AND P0, PT, R4, R0, PT ;  /* 0x000000000400720c */ /* 0x000fda0003f05270 */
[----:B---3--:R-:W-:Y:S05]  /*05e0*/  @P0 BRA `(.L_x_7) ;  /* 0xfffffff800ec0947 */ /* 0x008fea000383ffff */
.L_x_5:
[----:B------:R-:W-:-:S13]  /*05f0*/  ISETP.NE.AND P0, PT, R10, RZ, PT ;  /* 0x000000ff0a00720c */ /* 0x000fda0003f05270 */
[----:B-1----:R-:W-:Y:S05]  /*0600*/  @!P0 EXIT ;  /* 0x000000000000894d */ /* 0x002fea0003800000 */
[----:B------:R-:W-:-:S13]  /*0610*/  ISETP.NE.AND P0, PT, R10, 0x1, PT ;  /* 0x000000010a00780c */ /* 0x000fda0003f05270 */
[----:B------:R-:W-:Y:S05]  /*0620*/  @!P0 BRA `(.L_x_8) ;  /* 0x00000000008c8947 */ /* 0x000fea0003800000 */
[----:B0-----:R-:W-:Y:S01]  /*0630*/  IMAD.HI.U32 R5, R0, 0x55555556, RZ ;  /* 0x5555555600057827 */ /* 0x001fe200078e00ff */
[----:B------:R-:W0:Y:S03]  /*0640*/  LDCU.64 UR6, c[0x0][0x380] ;  /* 0x00007000ff0677ac */ /* 0x000e260008000a00 */
[C---:B------:R-:W-:Y:S02]  /*0650*/  IMAD R4, R5.reuse, -0x3, R0 ;  /* 0xfffffffd05047824 */ /* 0x040fe400078e0200 */
[----:B------:R-:W-:-:S03]  /*0660*/  VIADD R5, R5, UR4 ;  /* 0x0000000405057c36 */ /* 0x000fc60008000000 */
[----:B------:R-:W-:-:S04]  /*0670*/  IADD3 R6, PT, PT, R4, UR5, RZ ;  /* 0x0000000504067c10 */ /* 0x000fc8000fffe0ff */
[----:B------:R-:W-:-:S04]  /*0680*/  VIMNMX.U32 R4, PT, PT, R5, R6, !PT ;  /* 0x0000000605047248 */ /* 0x000fc80007fe0000 */
[----:B------:R-:W-:-:S13]  /*0690*/  ISETP.GT.U32.AND P0, PT, R4, 0x63, PT ;  /* 0x000000630400780c */ /* 0x000fda0003f04070 */
[----:B--2---:R-:W1:Y:S01]  /*06a0*/  @!P0 LDC.64 R8, c[0x0][0x388] ;  /* 0x0000e200ff088b82 */ /* 0x004e620000000a00 */
[----:B------:R-:W-:-:S04]  /*06b0*/  @!P0 IMAD R4, R5, 0x3200, R2 ;  /* 0x0000320005048824 */ /* 0x000fc800078e0202 */
[----:B------:R-:W-:-:S05]  /*06c0*/  @!P0 IMAD R5, R6, 0x80, R4 ;  /* 0x0000008006058824 */ /* 0x000fca00078e0204 */
[----:B-1----:R-:W-:-:S05]  /*06d0*/  @!P0 IADD3 R4, P1, PT, R5, R8, RZ ;  /* 0x0000000805048210 */ /* 0x002fca0007f3e0ff */
[--C-:B------:R-:W-:Y:S01]  /*06e0*/  @!P0 IMAD.X R5, RZ, RZ, R9.reuse, P1 ;  /* 0x000000ffff058224 */ /* 0x100fe200008e0609 */
[----:B------:R-:W-:-:S06]  /*06f0*/  PRMT R9, RZ, 0x7610, R9 ;  /* 0x00007610ff097816 */ /* 0x000fcc0000000009 */
[----:B------:R1:W2:Y:S01]  /*0700*/  @!P0 LDG.E.U8 R9, desc[UR8][R4.64] ;  /* 0x0000000804098981 */ /* 0x0002a2000c1e1100 */
[----:B------:R-:W-:-:S04]  /*0710*/  VIADD R6, R0, 0x1 ;  /* 0x0000000100067836 */ /* 0x000fc80000000000 */
[----:B------:R-:W-:-:S04]  /*0720*/  IMAD.HI.U32 R7, R6, 0x55555556, RZ ;  /* 0x5555555606077827 */ /* 0x000fc800078e00ff */
[C---:B------:R-:W-:Y:S01]  /*0730*/  IMAD R6, R7.reuse, -0x3, R6 ;  /* 0xfffffffd07067824 */ /* 0x040fe200078e0206 */
[----:B------:R-:W-:Y:S01]  /*0740*/  IADD3 R11, PT, PT, R7, UR4, RZ ;  /* 0x00000004070b7c10 */ /* 0x000fe2000fffe0ff */
[----:B------:R-:W-:Y:S01]  /*0750*/  IMAD.IADD R7, R3, 0x1, R0 ;  /* 0x0000000103077824 */ /* 0x000fe200078e0200 */
[----:B-1----:R-:W-:Y:S01]  /*0760*/  PRMT R5, RZ, 0x7610, R5 ;  /* 0x00007610ff057816 */ /* 0x002fe20000000005 */
[----:B------:R-:W-:-:S03]  /*0770*/  VIADD R10, R6, UR5 ;  /* 0x00000005060a7c36 */ /* 0x000fc60008000000 */
[----:B0-----:R-:W-:Y:S02]  /*0780*/  IADD3 R6, P1, PT, R7, UR6, RZ ;  /* 0x0000000607067c10 */ /* 0x001fe4000ff3e0ff */
[----:B------:R-:W-:Y:S02]  /*0790*/  VIMNMX.U32 R8, PT, PT, R11, R10, !PT ;  /* 0x0000000a0b087248 */ /* 0x000fe40007fe0000 */
[----:B------:R-:W-:Y:S02]  /*07a0*/  LEA.HI.X.SX32 R7, R7, UR7, 0x1, P1 ;  /* 0x0000000707077c11 */ /* 0x000fe400088f0eff */
[----:B------:R-:W-:-:S03]  /*07b0*/  ISETP.GT.U32.AND P0, PT, R8, 0x63, PT ;  /* 0x000000630800780c */ /* 0x000fc60003f04070 */
[----:B--2---:R0:W-:Y:S10]  /*07c0*/  STG.E.U8 desc[UR8][R6.64], R9 ;  /* 0x0000000906007986 */ /* 0x0041f4000c101108 */
[----:B------:R-:W-:Y:S05]  /*07d0*/  @P0 BRA `(.L_x_9) ;  /* 0x0000000000180947 */ /* 0x000fea0003800000 */
[----:B------:R-:W1:Y:S01]  /*07e0*/  LDCU.64 UR6, c[0x0][0x388] ;  /* 0x00007100ff0677ac */ /* 0x000e620008000a00 */
[----:B------:R-:W-:-:S04]  /*07f0*/  IMAD R4, R11, 0x3200, R2 ;  /* 0x000032000b047824 */ /* 0x000fc800078e0202 */
[----:B------:R-:W-:-:S05]  /*0800*/  IMAD R4, R10, 0x80, R4 ;  /* 0x000000800a047824 */ /* 0x000fca00078e0204 */
[----:B-1----:R-:W-:-:S04]  /*0810*/  IADD3 R4, P0, PT, R4, UR6, RZ ;  /* 0x0000000604047c10 */ /* 0x002fc8000ff1e0ff */
[----:B------:R-:W-:-:S06]  /*0820*/  IADD3.X R5, PT, PT, RZ, UR7, RZ, P0, !PT ;  /* 0x00000007ff057c10 */ /* 0x000fcc00087fe4ff */
[----:B------:R1:W5:Y:S03]  /*0830*/  LDG.E.U8 R5, desc[UR8][R4.64] ;  /* 0x0000000804057981 */ /* 0x000366000c1e1100 */
.L_x_9:
[----:B-----5:R3:W-:Y:S01]  /*0840*/  STG.E.U8 desc[UR8][R6.64+0x1], R5 ;  /* 0x0000010506007986 */ /* 0x0207e2000c101108 */
[----:B------:R-:W-:-:S07]  /*0850*/  VIADD R0, R0, 0x2 ;  /* 0x0000000200007836 */ /* 0x000fce0000000000 */
.L_x_8:
[----:B-1----:R-:W1:Y:S02]  /*0860*/  LDC R4, c[0x0][0x39c] ;  /* 0x0000e700ff047b82 */ /* 0x002e640000000800 */
[----:B-1----:R-:W-:-:S04]  /*0870*/  LOP3.LUT R4, R4, 0x1, RZ, 0xc0, !PT ;  /* 0x0000000104047812 */ /* 0x002fc800078ec0ff */
[----:B------:R-:W-:-:S13]  /*0880*/  ISETP.NE.U32.AND P0, PT, R4, 0x1, PT ;  /* 0x000000010400780c */ /* 0x000fda0003f05070 */
[----:B------:R-:W-:Y:S05]  /*0890*/  @P0 EXIT ;  /* 0x000000000000094d */ /* 0x000fea0003800000 */
[----:B------:R-:W-:-:S05]  /*08a0*/  IMAD.HI.U32 R4, R0, -0x55555555, RZ ;  /* 0xaaaaaaab00047827 */ /* 0x000fca00078e00ff */
[----:B0--3--:R-:W-:-:S05]  /*08b0*/  SHF.R.U32.HI R5, RZ, 0x1, R4 ;  /* 0x00000001ff057819 */ /* 0x009fca0000011604 */
[C---:B------:R-:W-:Y:S02]  /*08c0*/  IMAD R4, R5.reuse, -0x3, R0 ;  /* 0xfffffffd05047824 */ /* 0x040fe400078e0200 */
[----:B------:R-:W-:Y:S02]  /*08d0*/  VIADD R5, R5, UR4 ;  /* 0x0000000405057c36 */ /* 0x000fe40008000000 */
[----:B------:R-:W-:Y:S01]  /*08e0*/  VIADD R4, R4, UR5 ;  /* 0x0000000504047c36 */ /* 0x000fe20008000000 */
[----:B------:R-:W0:Y:S04]  /*08f0*/  LDCU.64 UR4, c[0x0][0x380] ;  /* 0x00007000ff0477ac */ /* 0x000e280008000a00 */
[----:B------:R-:W-:-:S04]  /*0900*/  VIMNMX.U32 R6, PT, PT, R5, R4, !PT ;  /* 0x0000000405067248 */ /* 0x000fc80007fe0000 */
[----:B------:R-:W-:-:S13]  /*0910*/  ISETP.GT.U32.AND P0, PT, R6, 0x63, PT ;  /* 0x000000630600780c */ /* 0x000fda0003f04070 */
[----:B------:R-:W1:Y:S01]  /*0920*/  @!P0 LDC.64 R6, c[0x0][0x388] ;  /* 0x0000e200ff068b82 */ /* 0x000e620000000a00 */
[----:B------:R-:W-:-:S05]  /*0930*/  @!P0 IMAD R2, R5, 0x3200, R2 ;  /* 0x0000320005028824 */ /* 0x000fca00078e0202 */
[----:B------:R-:W-:-:S04]  /*0940*/  @!P0 LEA R5, R4, R2, 0x7 ;  /* 0x0000000204058211 */ /* 0x000fc800078e38ff */
[----:B-1----:R-:W-:-:S05]  /*0950*/  @!P0 IADD3 R4, P1, PT, R5, R6, RZ ;  /* 0x0000000605048210 */ /* 0x002fca0007f3e0ff */
[--C-:B------:R-:W-:Y:S01]  /*0960*/  @!P0 IMAD.X R5, RZ, RZ, R7.reuse, P1 ;  /* 0x000000ffff058224 */ /* 0x100fe200008e0607 */
[----:B------:R-:W-:-:S06]  /*0970*/  PRMT R7, RZ, 0x7610, R7 ;  /* 0x00007610ff077816 */ /* 0x000fcc0000000007 */
[----:B------:R-:W3:Y:S01]  /*0980*/  @!P0 LDG.E.U8 R7, desc[UR8][R4.64] ;  /* 0x0000000804078981 */ /* 0x000ee2000c1e1100 */
[----:B------:R-:W-:-:S05]  /*0990*/  IMAD.IADD R0, R3, 0x1, R0 ;  /* 0x0000000103007824 */ /* 0x000fca00078e0200 */
[----:B0-----:R-:W-:-:S04]  /*09a0*/  IADD3 R2, P0, PT, R0, UR4, RZ ;  /* 0x0000000400027c10 */ /* 0x001fc8000ff1e0ff */
[----:B------:R-:W-:-:S05]  /*09b0*/  LEA.HI.X.SX32 R3, R0, UR5, 0x1, P0 ;  /* 0x0000000500037c11 */ /* 0x000fca00080f0eff */
[----:B---3--:R-:W-:Y:S01]  /*09c0*/  STG.E.U8 desc[UR8][R2.64], R7 ;  /* 0x0000000702007986 */ /* 0x008fe2000c101108 */
[----:B------:R-:W-:Y:S05]  /*09d0*/  EXIT ;  /* 0x000000000000794d */ /* 0x000fea0003800000 */
.L_x_10:
        /* <DEDUP_REMOVED lines=10> */
.L_x_14:


//--------------------- .nv.shared.reserved.0     --------------------------
	.section	.nv.shared.reserved.0,"aw",@nobits
	.weak		__nv_reservedSMEM_offset_0_alias
	.size		__nv_reservedSMEM_offset_0_alias, 0, 64
	.other		__nv_reservedSMEM_offset_0_alias,@"STO_CUDA_RESERVED_SHARED STV_DEFAULT"
__nv_reservedSMEM_offset_0_alias:
	.zero		0
	.zero		64


//--------------------- .nv.shared._Z16cuda_GEMM_kernelPKhS0_Ph --------------------------
	.section	.nv.shared._Z16cuda_GEMM_kernelPKhS0_Ph,"aw",@nobits
	.sectionflags	@""
.nv.shared._Z16cuda_GEMM_kernelPKhS0_Ph:
	.zero		2176


//--------------------- .nv.constant0._Z20cuda_col2im_b_kernelPKhPh --------------------------
	.section	.nv.constant0._Z20cuda_col2im_b_kernelPKhPh,"a",@progbits
	.sectionflags	@""
	.align	4
.nv.constant0._Z20cuda_col2im_b_kernelPKhPh:
	.zero		912


//--------------------- .nv.constant0._Z16cuda_GEMM_kernelPKhS0_Ph --------------------------
	.section	.nv.constant0._Z16cuda_GEMM_kernelPKhS0_Ph,"a",@progbits
	.sectionflags	@""
	.align	4
.nv.constant0._Z16cuda_GEMM_kernelPKhS0_Ph:
	.zero		920


//--------------------- .nv.constant0._Z20cuda_im2col_w_kernelPhPKh --------------------------
	.section	.nv.constant0._Z20cuda_im2col_w_kernelPhPKh,"a",@progbits
	.sectionflags	@""
	.align	4
.nv.constant0._Z20cuda_im2col_w_kernelPhPKh:
	.zero		912


//--------------------- .nv.constant0._Z20cuda_im2col_a_kernelPhPKhiiii --------------------------
	.section	.nv.constant0._Z20cuda_im2col_a_kernelPhPKhiiii,"a",@progbits
	.sectionflags	@""
	.align	4
.nv.constant0._Z20cuda_im2col_a_kernelPhPKhiiii:
	.zero		928


//--------------------- SYMBOLS --------------------------

	.type		.nv.reservedSmem.offset0,@object
	.size		.nv.reservedSmem.offset0,0x4
	.type		.nv.reservedSmem.cap,@object
	.size		.nv.reservedSmem.cap,0x4
